//
// Generated by NVIDIA NVVM Compiler
//
// Compiler Build ID: CL-36424714
// Cuda compilation tools, release 13.0, V13.0.88
// Based on NVVM 20.0.0
//

.version 9.0
.target sm_100
.address_size 64

	// .globl	_Z7nnc_e32jPdS_S_PjS_S0_
// _ZZ7nnc_e32jPdS_S_PjS_S0_E13s_min_indices has been demoted
.extern .shared .align 16 .b8 smem[];

.visible .entry _Z7nnc_e32jPdS_S_PjS_S0_(
	.param .u32 _Z7nnc_e32jPdS_S_PjS_S0__param_0,
	.param .u64 .ptr .align 1 _Z7nnc_e32jPdS_S_PjS_S0__param_1,
	.param .u64 .ptr .align 1 _Z7nnc_e32jPdS_S_PjS_S0__param_2,
	.param .u64 .ptr .align 1 _Z7nnc_e32jPdS_S_PjS_S0__param_3,
	.param .u64 .ptr .align 1 _Z7nnc_e32jPdS_S_PjS_S0__param_4,
	.param .u64 .ptr .align 1 _Z7nnc_e32jPdS_S_PjS_S0__param_5,
	.param .u64 .ptr .align 1 _Z7nnc_e32jPdS_S_PjS_S0__param_6
)
{
	.reg .pred 	%p<54>;
	.reg .b32 	%r<295>;
	.reg .b64 	%rd<149>;
	.reg .b64 	%fd<243>;
	// demoted variable
	.shared .align 4 .b8 _ZZ7nnc_e32jPdS_S_PjS_S0_E13s_min_indices[128];
	ld.param.u32 	%r78, [_Z7nnc_e32jPdS_S_PjS_S0__param_0];
	ld.param.u64 	%rd10, [_Z7nnc_e32jPdS_S_PjS_S0__param_1];
	ld.param.u64 	%rd11, [_Z7nnc_e32jPdS_S_PjS_S0__param_2];
	ld.param.u64 	%rd12, [_Z7nnc_e32jPdS_S_PjS_S0__param_3];
	cvta.to.global.u64 	%rd1, %rd11;
	cvta.to.global.u64 	%rd2, %rd12;
	cvta.to.global.u64 	%rd13, %rd10;
	shl.b32 	%r79, %r78, 3;
	mov.u32 	%r80, smem;
	add.s32 	%r1, %r80, %r79;
	mov.u32 	%r2, %tid.x;
	mov.u32 	%r3, %ctaid.x;
	mul.wide.u32 	%rd14, %r3, 8;
	add.s64 	%rd15, %rd13, %rd14;
	ld.global.f64 	%fd1, [%rd15];
	shr.u32 	%r4, %r78, 5;
	setp.lt.u32 	%p1, %r78, 32;
	@%p1 bra 	$L__BB0_27;
	mul.lo.s32 	%r5, %r4, %r2;
	add.s32 	%r82, %r4, -1;
	and.b32  	%r6, %r4, 15;
	setp.lt.u32 	%p2, %r82, 15;
	mov.b32 	%r266, 0;
	@%p2 bra 	$L__BB0_4;
	and.b32  	%r266, %r4, 134217712;
	mov.b32 	%r271, 0;
$L__BB0_3:
	.pragma "nounroll";
	add.s32 	%r84, %r271, %r5;
	mul.wide.u32 	%rd16, %r84, 8;
	add.s64 	%rd17, %rd1, %rd16;
	ld.global.f64 	%fd14, [%rd17];
	shl.b32 	%r85, %r84, 3;
	add.s32 	%r87, %r80, %r85;
	st.shared.f64 	[%r87], %fd14;
	add.s32 	%r88, %r84, 1;
	mul.wide.u32 	%rd18, %r88, 8;
	add.s64 	%rd19, %rd1, %rd18;
	ld.global.f64 	%fd15, [%rd19];
	st.shared.f64 	[%r87+8], %fd15;
	add.s32 	%r89, %r84, 2;
	mul.wide.u32 	%rd20, %r89, 8;
	add.s64 	%rd21, %rd1, %rd20;
	ld.global.f64 	%fd16, [%rd21];
	st.shared.f64 	[%r87+16], %fd16;
	add.s32 	%r90, %r84, 3;
	mul.wide.u32 	%rd22, %r90, 8;
	add.s64 	%rd23, %rd1, %rd22;
	ld.global.f64 	%fd17, [%rd23];
	st.shared.f64 	[%r87+24], %fd17;
	add.s32 	%r91, %r84, 4;
	mul.wide.u32 	%rd24, %r91, 8;
	add.s64 	%rd25, %rd1, %rd24;
	ld.global.f64 	%fd18, [%rd25];
	st.shared.f64 	[%r87+32], %fd18;
	add.s32 	%r92, %r84, 5;
	mul.wide.u32 	%rd26, %r92, 8;
	add.s64 	%rd27, %rd1, %rd26;
	ld.global.f64 	%fd19, [%rd27];
	st.shared.f64 	[%r87+40], %fd19;
	add.s32 	%r93, %r84, 6;
	mul.wide.u32 	%rd28, %r93, 8;
	add.s64 	%rd29, %rd1, %rd28;
	ld.global.f64 	%fd20, [%rd29];
	st.shared.f64 	[%r87+48], %fd20;
	add.s32 	%r94, %r84, 7;
	mul.wide.u32 	%rd30, %r94, 8;
	add.s64 	%rd31, %rd1, %rd30;
	ld.global.f64 	%fd21, [%rd31];
	st.shared.f64 	[%r87+56], %fd21;
	add.s32 	%r95, %r84, 8;
	mul.wide.u32 	%rd32, %r95, 8;
	add.s64 	%rd33, %rd1, %rd32;
	ld.global.f64 	%fd22, [%rd33];
	st.shared.f64 	[%r87+64], %fd22;
	add.s32 	%r96, %r84, 9;
	mul.wide.u32 	%rd34, %r96, 8;
	add.s64 	%rd35, %rd1, %rd34;
	ld.global.f64 	%fd23, [%rd35];
	st.shared.f64 	[%r87+72], %fd23;
	add.s32 	%r97, %r84, 10;
	mul.wide.u32 	%rd36, %r97, 8;
	add.s64 	%rd37, %rd1, %rd36;
	ld.global.f64 	%fd24, [%rd37];
	st.shared.f64 	[%r87+80], %fd24;
	add.s32 	%r98, %r84, 11;
	mul.wide.u32 	%rd38, %r98, 8;
	add.s64 	%rd39, %rd1, %rd38;
	ld.global.f64 	%fd25, [%rd39];
	st.shared.f64 	[%r87+88], %fd25;
	add.s32 	%r99, %r84, 12;
	mul.wide.u32 	%rd40, %r99, 8;
	add.s64 	%rd41, %rd1, %rd40;
	ld.global.f64 	%fd26, [%rd41];
	st.shared.f64 	[%r87+96], %fd26;
	add.s32 	%r100, %r84, 13;
	mul.wide.u32 	%rd42, %r100, 8;
	add.s64 	%rd43, %rd1, %rd42;
	ld.global.f64 	%fd27, [%rd43];
	st.shared.f64 	[%r87+104], %fd27;
	add.s32 	%r101, %r84, 14;
	mul.wide.u32 	%rd44, %r101, 8;
	add.s64 	%rd45, %rd1, %rd44;
	ld.global.f64 	%fd28, [%rd45];
	st.shared.f64 	[%r87+112], %fd28;
	add.s32 	%r102, %r84, 15;
	mul.wide.u32 	%rd46, %r102, 8;
	add.s64 	%rd47, %rd1, %rd46;
	ld.global.f64 	%fd29, [%rd47];
	st.shared.f64 	[%r87+120], %fd29;
	add.s32 	%r271, %r271, 16;
	setp.eq.s32 	%p3, %r271, %r266;
	@%p3 bra 	$L__BB0_4;
	bra.uni 	$L__BB0_3;
$L__BB0_4:
	setp.eq.s32 	%p4, %r6, 0;
	@%p4 bra 	$L__BB0_13;
	and.b32  	%r9, %r4, 7;
	setp.lt.u32 	%p5, %r6, 8;
	@%p5 bra 	$L__BB0_7;
	add.s32 	%r103, %r266, %r5;
	mul.wide.u32 	%rd48, %r103, 8;
	add.s64 	%rd49, %rd1, %rd48;
	ld.global.f64 	%fd30, [%rd49];
	shl.b32 	%r104, %r103, 3;
	add.s32 	%r106, %r80, %r104;
	st.shared.f64 	[%r106], %fd30;
	add.s32 	%r107, %r103, 1;
	mul.wide.u32 	%rd50, %r107, 8;
	add.s64 	%rd51, %rd1, %rd50;
	ld.global.f64 	%fd31, [%rd51];
	st.shared.f64 	[%r106+8], %fd31;
	add.s32 	%r108, %r103, 2;
	mul.wide.u32 	%rd52, %r108, 8;
	add.s64 	%rd53, %rd1, %rd52;
	ld.global.f64 	%fd32, [%rd53];
	st.shared.f64 	[%r106+16], %fd32;
	add.s32 	%r109, %r103, 3;
	mul.wide.u32 	%rd54, %r109, 8;
	add.s64 	%rd55, %rd1, %rd54;
	ld.global.f64 	%fd33, [%rd55];
	st.shared.f64 	[%r106+24], %fd33;
	add.s32 	%r110, %r103, 4;
	mul.wide.u32 	%rd56, %r110, 8;
	add.s64 	%rd57, %rd1, %rd56;
	ld.global.f64 	%fd34, [%rd57];
	st.shared.f64 	[%r106+32], %fd34;
	add.s32 	%r111, %r103, 5;
	mul.wide.u32 	%rd58, %r111, 8;
	add.s64 	%rd59, %rd1, %rd58;
	ld.global.f64 	%fd35, [%rd59];
	st.shared.f64 	[%r106+40], %fd35;
	add.s32 	%r112, %r103, 6;
	mul.wide.u32 	%rd60, %r112, 8;
	add.s64 	%rd61, %rd1, %rd60;
	ld.global.f64 	%fd36, [%rd61];
	st.shared.f64 	[%r106+48], %fd36;
	add.s32 	%r113, %r103, 7;
	mul.wide.u32 	%rd62, %r113, 8;
	add.s64 	%rd63, %rd1, %rd62;
	ld.global.f64 	%fd37, [%rd63];
	st.shared.f64 	[%r106+56], %fd37;
	add.s32 	%r266, %r266, 8;
$L__BB0_7:
	setp.eq.s32 	%p6, %r9, 0;
	@%p6 bra 	$L__BB0_13;
	and.b32  	%r12, %r4, 3;
	setp.lt.u32 	%p7, %r9, 4;
	@%p7 bra 	$L__BB0_10;
	add.s32 	%r114, %r266, %r5;
	mul.wide.u32 	%rd64, %r114, 8;
	add.s64 	%rd65, %rd1, %rd64;
	ld.global.f64 	%fd38, [%rd65];
	shl.b32 	%r115, %r114, 3;
	add.s32 	%r117, %r80, %r115;
	st.shared.f64 	[%r117], %fd38;
	add.s32 	%r118, %r114, 1;
	mul.wide.u32 	%rd66, %r118, 8;
	add.s64 	%rd67, %rd1, %rd66;
	ld.global.f64 	%fd39, [%rd67];
	st.shared.f64 	[%r117+8], %fd39;
	add.s32 	%r119, %r114, 2;
	mul.wide.u32 	%rd68, %r119, 8;
	add.s64 	%rd69, %rd1, %rd68;
	ld.global.f64 	%fd40, [%rd69];
	st.shared.f64 	[%r117+16], %fd40;
	add.s32 	%r120, %r114, 3;
	mul.wide.u32 	%rd70, %r120, 8;
	add.s64 	%rd71, %rd1, %rd70;
	ld.global.f64 	%fd41, [%rd71];
	st.shared.f64 	[%r117+24], %fd41;
	add.s32 	%r266, %r266, 4;
$L__BB0_10:
	setp.eq.s32 	%p8, %r12, 0;
	@%p8 bra 	$L__BB0_13;
	mov.b32 	%r270, 0;
$L__BB0_12:
	.pragma "nounroll";
	add.s32 	%r122, %r266, %r5;
	mul.wide.u32 	%rd72, %r122, 8;
	add.s64 	%rd73, %rd1, %rd72;
	ld.global.f64 	%fd42, [%rd73];
	shl.b32 	%r123, %r122, 3;
	add.s32 	%r125, %r80, %r123;
	st.shared.f64 	[%r125], %fd42;
	add.s32 	%r266, %r266, 1;
	add.s32 	%r270, %r270, 1;
	setp.ne.s32 	%p9, %r270, %r12;
	@%p9 bra 	$L__BB0_12;
$L__BB0_13:
	and.b32  	%r19, %r78, 15;
	and.b32  	%r20, %r78, 7;
	and.b32  	%r21, %r78, -16;
	and.b32  	%r22, %r78, 3;
	neg.s32 	%r23, %r21;
	mov.b32 	%r272, 0;
$L__BB0_14:
	add.s32 	%r27, %r272, %r5;
	mul.lo.s32 	%r28, %r27, %r78;
	mov.u32 	%r129, smem;
	add.s32 	%r273, %r129, 64;
	mov.f64 	%fd242, 0d0000000000000000;
	mov.b32 	%r276, 7;
	mov.u32 	%r274, %r28;
	mov.u32 	%r275, %r23;
$L__BB0_15:
	.pragma "nounroll";
	mul.wide.u32 	%rd74, %r274, 8;
	add.s64 	%rd75, %rd2, %rd74;
	ld.global.f64 	%fd44, [%rd75];
	ld.shared.v2.f64 	{%fd45, %fd46}, [%r273+-64];
	sub.f64 	%fd47, %fd1, %fd45;
	mul.f64 	%fd48, %fd44, %fd47;
	fma.rn.f64 	%fd49, %fd47, %fd48, %fd242;
	add.s32 	%r130, %r274, 1;
	mul.wide.u32 	%rd76, %r130, 8;
	add.s64 	%rd77, %rd2, %rd76;
	ld.global.f64 	%fd50, [%rd77];
	sub.f64 	%fd51, %fd1, %fd46;
	mul.f64 	%fd52, %fd50, %fd51;
	fma.rn.f64 	%fd53, %fd51, %fd52, %fd49;
	add.s32 	%r131, %r274, 2;
	mul.wide.u32 	%rd78, %r131, 8;
	add.s64 	%rd79, %rd2, %rd78;
	ld.global.f64 	%fd54, [%rd79];
	ld.shared.v2.f64 	{%fd55, %fd56}, [%r273+-48];
	sub.f64 	%fd57, %fd1, %fd55;
	mul.f64 	%fd58, %fd54, %fd57;
	fma.rn.f64 	%fd59, %fd57, %fd58, %fd53;
	add.s32 	%r132, %r274, 3;
	mul.wide.u32 	%rd80, %r132, 8;
	add.s64 	%rd81, %rd2, %rd80;
	ld.global.f64 	%fd60, [%rd81];
	sub.f64 	%fd61, %fd1, %fd56;
	mul.f64 	%fd62, %fd60, %fd61;
	fma.rn.f64 	%fd63, %fd61, %fd62, %fd59;
	add.s32 	%r133, %r274, 4;
	mul.wide.u32 	%rd82, %r133, 8;
	add.s64 	%rd83, %rd2, %rd82;
	ld.global.f64 	%fd64, [%rd83];
	ld.shared.v2.f64 	{%fd65, %fd66}, [%r273+-32];
	sub.f64 	%fd67, %fd1, %fd65;
	mul.f64 	%fd68, %fd64, %fd67;
	fma.rn.f64 	%fd69, %fd67, %fd68, %fd63;
	add.s32 	%r134, %r274, 5;
	mul.wide.u32 	%rd84, %r134, 8;
	add.s64 	%rd85, %rd2, %rd84;
	ld.global.f64 	%fd70, [%rd85];
	sub.f64 	%fd71, %fd1, %fd66;
	mul.f64 	%fd72, %fd70, %fd71;
	fma.rn.f64 	%fd73, %fd71, %fd72, %fd69;
	add.s32 	%r135, %r274, 6;
	mul.wide.u32 	%rd86, %r135, 8;
	add.s64 	%rd87, %rd2, %rd86;
	ld.global.f64 	%fd74, [%rd87];
	ld.shared.v2.f64 	{%fd75, %fd76}, [%r273+-16];
	sub.f64 	%fd77, %fd1, %fd75;
	mul.f64 	%fd78, %fd74, %fd77;
	fma.rn.f64 	%fd79, %fd77, %fd78, %fd73;
	add.s32 	%r136, %r274, 7;
	mul.wide.u32 	%rd88, %r136, 8;
	add.s64 	%rd89, %rd2, %rd88;
	ld.global.f64 	%fd80, [%rd89];
	sub.f64 	%fd81, %fd1, %fd76;
	mul.f64 	%fd82, %fd80, %fd81;
	fma.rn.f64 	%fd83, %fd81, %fd82, %fd79;
	add.s32 	%r137, %r274, 8;
	mul.wide.u32 	%rd90, %r137, 8;
	add.s64 	%rd91, %rd2, %rd90;
	ld.global.f64 	%fd84, [%rd91];
	ld.shared.v2.f64 	{%fd85, %fd86}, [%r273];
	sub.f64 	%fd87, %fd1, %fd85;
	mul.f64 	%fd88, %fd84, %fd87;
	fma.rn.f64 	%fd89, %fd87, %fd88, %fd83;
	add.s32 	%r138, %r274, 9;
	mul.wide.u32 	%rd92, %r138, 8;
	add.s64 	%rd93, %rd2, %rd92;
	ld.global.f64 	%fd90, [%rd93];
	sub.f64 	%fd91, %fd1, %fd86;
	mul.f64 	%fd92, %fd90, %fd91;
	fma.rn.f64 	%fd93, %fd91, %fd92, %fd89;
	add.s32 	%r139, %r274, 10;
	mul.wide.u32 	%rd94, %r139, 8;
	add.s64 	%rd95, %rd2, %rd94;
	ld.global.f64 	%fd94, [%rd95];
	ld.shared.v2.f64 	{%fd95, %fd96}, [%r273+16];
	sub.f64 	%fd97, %fd1, %fd95;
	mul.f64 	%fd98, %fd94, %fd97;
	fma.rn.f64 	%fd99, %fd97, %fd98, %fd93;
	add.s32 	%r140, %r274, 11;
	mul.wide.u32 	%rd96, %r140, 8;
	add.s64 	%rd97, %rd2, %rd96;
	ld.global.f64 	%fd100, [%rd97];
	sub.f64 	%fd101, %fd1, %fd96;
	mul.f64 	%fd102, %fd100, %fd101;
	fma.rn.f64 	%fd103, %fd101, %fd102, %fd99;
	add.s32 	%r141, %r274, 12;
	mul.wide.u32 	%rd98, %r141, 8;
	add.s64 	%rd99, %rd2, %rd98;
	ld.global.f64 	%fd104, [%rd99];
	ld.shared.v2.f64 	{%fd105, %fd106}, [%r273+32];
	sub.f64 	%fd107, %fd1, %fd105;
	mul.f64 	%fd108, %fd104, %fd107;
	fma.rn.f64 	%fd109, %fd107, %fd108, %fd103;
	add.s32 	%r142, %r274, 13;
	mul.wide.u32 	%rd100, %r142, 8;
	add.s64 	%rd101, %rd2, %rd100;
	ld.global.f64 	%fd110, [%rd101];
	sub.f64 	%fd111, %fd1, %fd106;
	mul.f64 	%fd112, %fd110, %fd111;
	fma.rn.f64 	%fd113, %fd111, %fd112, %fd109;
	add.s32 	%r143, %r274, 14;
	mul.wide.u32 	%rd102, %r143, 8;
	add.s64 	%rd103, %rd2, %rd102;
	ld.global.f64 	%fd114, [%rd103];
	ld.shared.v2.f64 	{%fd115, %fd116}, [%r273+48];
	sub.f64 	%fd117, %fd1, %fd115;
	mul.f64 	%fd118, %fd114, %fd117;
	fma.rn.f64 	%fd119, %fd117, %fd118, %fd113;
	add.s32 	%r144, %r274, 15;
	mul.wide.u32 	%rd104, %r144, 8;
	add.s64 	%rd105, %rd2, %rd104;
	ld.global.f64 	%fd120, [%rd105];
	sub.f64 	%fd121, %fd1, %fd116;
	mul.f64 	%fd122, %fd120, %fd121;
	fma.rn.f64 	%fd242, %fd121, %fd122, %fd119;
	add.s32 	%r276, %r276, 16;
	add.s32 	%r275, %r275, 16;
	add.s32 	%r274, %r274, 16;
	add.s32 	%r273, %r273, 128;
	setp.ne.s32 	%p10, %r275, 0;
	@%p10 bra 	$L__BB0_15;
	setp.eq.s32 	%p11, %r19, 0;
	@%p11 bra 	$L__BB0_26;
	add.s32 	%r145, %r19, -1;
	setp.lt.u32 	%p12, %r145, 7;
	mov.u32 	%r278, %r21;
	@%p12 bra 	$L__BB0_19;
	mul.wide.u32 	%rd106, %r274, 8;
	add.s64 	%rd107, %rd2, %rd106;
	ld.global.f64 	%fd124, [%rd107];
	ld.shared.v2.f64 	{%fd125, %fd126}, [%r273+-64];
	sub.f64 	%fd127, %fd1, %fd125;
	mul.f64 	%fd128, %fd124, %fd127;
	fma.rn.f64 	%fd129, %fd127, %fd128, %fd242;
	add.s32 	%r146, %r274, 1;
	mul.wide.u32 	%rd108, %r146, 8;
	add.s64 	%rd109, %rd2, %rd108;
	ld.global.f64 	%fd130, [%rd109];
	sub.f64 	%fd131, %fd1, %fd126;
	mul.f64 	%fd132, %fd130, %fd131;
	fma.rn.f64 	%fd133, %fd131, %fd132, %fd129;
	add.s32 	%r147, %r274, 2;
	mul.wide.u32 	%rd110, %r147, 8;
	add.s64 	%rd111, %rd2, %rd110;
	ld.global.f64 	%fd134, [%rd111];
	ld.shared.v2.f64 	{%fd135, %fd136}, [%r273+-48];
	sub.f64 	%fd137, %fd1, %fd135;
	mul.f64 	%fd138, %fd134, %fd137;
	fma.rn.f64 	%fd139, %fd137, %fd138, %fd133;
	add.s32 	%r148, %r274, 3;
	mul.wide.u32 	%rd112, %r148, 8;
	add.s64 	%rd113, %rd2, %rd112;
	ld.global.f64 	%fd140, [%rd113];
	sub.f64 	%fd141, %fd1, %fd136;
	mul.f64 	%fd142, %fd140, %fd141;
	fma.rn.f64 	%fd143, %fd141, %fd142, %fd139;
	add.s32 	%r149, %r274, 4;
	mul.wide.u32 	%rd114, %r149, 8;
	add.s64 	%rd115, %rd2, %rd114;
	ld.global.f64 	%fd144, [%rd115];
	ld.shared.v2.f64 	{%fd145, %fd146}, [%r273+-32];
	sub.f64 	%fd147, %fd1, %fd145;
	mul.f64 	%fd148, %fd144, %fd147;
	fma.rn.f64 	%fd149, %fd147, %fd148, %fd143;
	add.s32 	%r150, %r274, 5;
	mul.wide.u32 	%rd116, %r150, 8;
	add.s64 	%rd117, %rd2, %rd116;
	ld.global.f64 	%fd150, [%rd117];
	sub.f64 	%fd151, %fd1, %fd146;
	mul.f64 	%fd152, %fd150, %fd151;
	fma.rn.f64 	%fd153, %fd151, %fd152, %fd149;
	add.s32 	%r151, %r274, 6;
	mul.wide.u32 	%rd118, %r151, 8;
	add.s64 	%rd119, %rd2, %rd118;
	ld.global.f64 	%fd154, [%rd119];
	ld.shared.v2.f64 	{%fd155, %fd156}, [%r273+-16];
	sub.f64 	%fd157, %fd1, %fd155;
	mul.f64 	%fd158, %fd154, %fd157;
	fma.rn.f64 	%fd159, %fd157, %fd158, %fd153;
	add.s32 	%r152, %r274, 7;
	mul.wide.u32 	%rd120, %r152, 8;
	add.s64 	%rd121, %rd2, %rd120;
	ld.global.f64 	%fd160, [%rd121];
	sub.f64 	%fd161, %fd1, %fd156;
	mul.f64 	%fd162, %fd160, %fd161;
	fma.rn.f64 	%fd242, %fd161, %fd162, %fd159;
	add.s32 	%r278, %r276, 1;
$L__BB0_19:
	setp.eq.s32 	%p13, %r20, 0;
	@%p13 bra 	$L__BB0_26;
	add.s32 	%r153, %r20, -1;
	setp.lt.u32 	%p14, %r153, 3;
	@%p14 bra 	$L__BB0_22;
	add.s32 	%r154, %r278, %r28;
	mul.wide.u32 	%rd122, %r154, 8;
	add.s64 	%rd123, %rd2, %rd122;
	ld.global.f64 	%fd164, [%rd123];
	shl.b32 	%r155, %r278, 3;
	mov.u32 	%r156, smem;
	add.s32 	%r157, %r156, %r155;
	ld.shared.f64 	%fd165, [%r157];
	sub.f64 	%fd166, %fd1, %fd165;
	mul.f64 	%fd167, %fd164, %fd166;
	fma.rn.f64 	%fd168, %fd166, %fd167, %fd242;
	add.s32 	%r158, %r154, 1;
	mul.wide.u32 	%rd124, %r158, 8;
	add.s64 	%rd125, %rd2, %rd124;
	ld.global.f64 	%fd169, [%rd125];
	ld.shared.f64 	%fd170, [%r157+8];
	sub.f64 	%fd171, %fd1, %fd170;
	mul.f64 	%fd172, %fd169, %fd171;
	fma.rn.f64 	%fd173, %fd171, %fd172, %fd168;
	add.s32 	%r159, %r154, 2;
	mul.wide.u32 	%rd126, %r159, 8;
	add.s64 	%rd127, %rd2, %rd126;
	ld.global.f64 	%fd174, [%rd127];
	ld.shared.f64 	%fd175, [%r157+16];
	sub.f64 	%fd176, %fd1, %fd175;
	mul.f64 	%fd177, %fd174, %fd176;
	fma.rn.f64 	%fd178, %fd176, %fd177, %fd173;
	add.s32 	%r160, %r154, 3;
	mul.wide.u32 	%rd128, %r160, 8;
	add.s64 	%rd129, %rd2, %rd128;
	ld.global.f64 	%fd179, [%rd129];
	ld.shared.f64 	%fd180, [%r157+24];
	sub.f64 	%fd181, %fd1, %fd180;
	mul.f64 	%fd182, %fd179, %fd181;
	fma.rn.f64 	%fd242, %fd181, %fd182, %fd178;
	add.s32 	%r278, %r278, 4;
$L__BB0_22:
	setp.eq.s32 	%p15, %r22, 0;
	@%p15 bra 	$L__BB0_26;
	setp.eq.s32 	%p16, %r22, 1;
	add.s32 	%r44, %r278, %r28;
	mul.wide.u32 	%rd130, %r44, 8;
	add.s64 	%rd131, %rd2, %rd130;
	ld.global.f64 	%fd183, [%rd131];
	shl.b32 	%r161, %r278, 3;
	mov.u32 	%r162, smem;
	add.s32 	%r45, %r162, %r161;
	ld.shared.f64 	%fd184, [%r45];
	sub.f64 	%fd185, %fd1, %fd184;
	mul.f64 	%fd186, %fd183, %fd185;
	fma.rn.f64 	%fd242, %fd185, %fd186, %fd242;
	@%p16 bra 	$L__BB0_26;
	setp.eq.s32 	%p17, %r22, 2;
	add.s32 	%r163, %r44, 1;
	mul.wide.u32 	%rd132, %r163, 8;
	add.s64 	%rd133, %rd2, %rd132;
	ld.global.f64 	%fd187, [%rd133];
	ld.shared.f64 	%fd188, [%r45+8];
	sub.f64 	%fd189, %fd1, %fd188;
	mul.f64 	%fd190, %fd187, %fd189;
	fma.rn.f64 	%fd242, %fd189, %fd190, %fd242;
	@%p17 bra 	$L__BB0_26;
	add.s32 	%r164, %r44, 2;
	mul.wide.u32 	%rd134, %r164, 8;
	add.s64 	%rd135, %rd2, %rd134;
	ld.global.f64 	%fd191, [%rd135];
	ld.shared.f64 	%fd192, [%r45+16];
	sub.f64 	%fd193, %fd1, %fd192;
	mul.f64 	%fd194, %fd191, %fd193;
	fma.rn.f64 	%fd242, %fd193, %fd194, %fd242;
$L__BB0_26:
	shl.b32 	%r165, %r27, 3;
	add.s32 	%r166, %r1, %r165;
	st.shared.f64 	[%r166], %fd242;
	add.s32 	%r272, %r272, 1;
	setp.eq.s32 	%p18, %r272, %r4;
	@%p18 bra 	$L__BB0_27;
	bra.uni 	$L__BB0_14;
$L__BB0_27:
	setp.lt.u32 	%p19, %r78, 64;
	mov.u32 	%r290, %r2;
	@%p19 bra 	$L__BB0_39;
	add.s32 	%r29, %r4, -1;
	add.s32 	%r169, %r4, -2;
	and.b32  	%r30, %r29, 7;
	setp.lt.u32 	%p20, %r169, 7;
	mov.b32 	%r285, 1;
	mov.u32 	%r290, %r2;
	@%p20 bra 	$L__BB0_31;
	and.b32  	%r31, %r29, -8;
	mov.b32 	%r279, 1;
	mov.u32 	%r290, %r2;
$L__BB0_30:
	.pragma "nounroll";
	shl.b32 	%r171, %r290, 3;
	add.s32 	%r172, %r1, %r171;
	ld.shared.f64 	%fd195, [%r172];
	shl.b32 	%r173, %r279, 5;
	add.s32 	%r174, %r173, %r2;
	shl.b32 	%r175, %r174, 3;
	add.s32 	%r176, %r1, %r175;
	ld.shared.f64 	%fd196, [%r176];
	setp.gt.f64 	%p21, %fd195, %fd196;
	selp.b32 	%r177, %r174, %r290, %p21;
	shl.b32 	%r178, %r177, 3;
	add.s32 	%r179, %r1, %r178;
	ld.shared.f64 	%fd197, [%r179];
	add.s32 	%r180, %r174, 32;
	ld.shared.f64 	%fd198, [%r176+256];
	setp.gt.f64 	%p22, %fd197, %fd198;
	selp.b32 	%r181, %r180, %r177, %p22;
	shl.b32 	%r182, %r181, 3;
	add.s32 	%r183, %r1, %r182;
	ld.shared.f64 	%fd199, [%r183];
	add.s32 	%r184, %r174, 64;
	ld.shared.f64 	%fd200, [%r176+512];
	setp.gt.f64 	%p23, %fd199, %fd200;
	selp.b32 	%r185, %r184, %r181, %p23;
	shl.b32 	%r186, %r185, 3;
	add.s32 	%r187, %r1, %r186;
	ld.shared.f64 	%fd201, [%r187];
	add.s32 	%r188, %r174, 96;
	ld.shared.f64 	%fd202, [%r176+768];
	setp.gt.f64 	%p24, %fd201, %fd202;
	selp.b32 	%r189, %r188, %r185, %p24;
	shl.b32 	%r190, %r189, 3;
	add.s32 	%r191, %r1, %r190;
	ld.shared.f64 	%fd203, [%r191];
	add.s32 	%r192, %r174, 128;
	ld.shared.f64 	%fd204, [%r176+1024];
	setp.gt.f64 	%p25, %fd203, %fd204;
	selp.b32 	%r193, %r192, %r189, %p25;
	shl.b32 	%r194, %r193, 3;
	add.s32 	%r195, %r1, %r194;
	ld.shared.f64 	%fd205, [%r195];
	add.s32 	%r196, %r174, 160;
	ld.shared.f64 	%fd206, [%r176+1280];
	setp.gt.f64 	%p26, %fd205, %fd206;
	selp.b32 	%r197, %r196, %r193, %p26;
	shl.b32 	%r198, %r197, 3;
	add.s32 	%r199, %r1, %r198;
	ld.shared.f64 	%fd207, [%r199];
	add.s32 	%r200, %r174, 192;
	ld.shared.f64 	%fd208, [%r176+1536];
	setp.gt.f64 	%p27, %fd207, %fd208;
	selp.b32 	%r201, %r200, %r197, %p27;
	shl.b32 	%r202, %r201, 3;
	add.s32 	%r203, %r1, %r202;
	ld.shared.f64 	%fd209, [%r203];
	add.s32 	%r204, %r174, 224;
	ld.shared.f64 	%fd210, [%r176+1792];
	setp.gt.f64 	%p28, %fd209, %fd210;
	selp.b32 	%r290, %r204, %r201, %p28;
	add.s32 	%r285, %r279, 8;
	add.s32 	%r205, %r279, 7;
	setp.ne.s32 	%p29, %r205, %r31;
	mov.u32 	%r279, %r285;
	@%p29 bra 	$L__BB0_30;
$L__BB0_31:
	setp.eq.s32 	%p30, %r30, 0;
	@%p30 bra 	$L__BB0_39;
	and.b32  	%r54, %r29, 3;
	setp.lt.u32 	%p31, %r30, 4;
	@%p31 bra 	$L__BB0_34;
	shl.b32 	%r207, %r290, 3;
	add.s32 	%r208, %r1, %r207;
	ld.shared.f64 	%fd211, [%r208];
	shl.b32 	%r209, %r285, 5;
	add.s32 	%r210, %r209, %r2;
	shl.b32 	%r211, %r210, 3;
	add.s32 	%r212, %r1, %r211;
	ld.shared.f64 	%fd212, [%r212];
	setp.gt.f64 	%p32, %fd211, %fd212;
	selp.b32 	%r213, %r210, %r290, %p32;
	shl.b32 	%r214, %r213, 3;
	add.s32 	%r215, %r1, %r214;
	ld.shared.f64 	%fd213, [%r215];
	add.s32 	%r216, %r210, 32;
	ld.shared.f64 	%fd214, [%r212+256];
	setp.gt.f64 	%p33, %fd213, %fd214;
	selp.b32 	%r217, %r216, %r213, %p33;
	shl.b32 	%r218, %r217, 3;
	add.s32 	%r219, %r1, %r218;
	ld.shared.f64 	%fd215, [%r219];
	add.s32 	%r220, %r210, 64;
	ld.shared.f64 	%fd216, [%r212+512];
	setp.gt.f64 	%p34, %fd215, %fd216;
	selp.b32 	%r221, %r220, %r217, %p34;
	shl.b32 	%r222, %r221, 3;
	add.s32 	%r223, %r1, %r222;
	ld.shared.f64 	%fd217, [%r223];
	add.s32 	%r224, %r210, 96;
	ld.shared.f64 	%fd218, [%r212+768];
	setp.gt.f64 	%p35, %fd217, %fd218;
	selp.b32 	%r290, %r224, %r221, %p35;
	add.s32 	%r285, %r285, 4;
$L__BB0_34:
	setp.eq.s32 	%p36, %r54, 0;
	@%p36 bra 	$L__BB0_39;
	setp.eq.s32 	%p37, %r54, 1;
	@%p37 bra 	$L__BB0_37;
	shl.b32 	%r226, %r290, 3;
	add.s32 	%r227, %r1, %r226;
	ld.shared.f64 	%fd219, [%r227];
	shl.b32 	%r228, %r285, 5;
	add.s32 	%r229, %r228, %r2;
	shl.b32 	%r230, %r229, 3;
	add.s32 	%r231, %r1, %r230;
	ld.shared.f64 	%fd220, [%r231];
	setp.gt.f64 	%p38, %fd219, %fd220;
	selp.b32 	%r232, %r229, %r290, %p38;
	shl.b32 	%r233, %r232, 3;
	add.s32 	%r234, %r1, %r233;
	ld.shared.f64 	%fd221, [%r234];
	add.s32 	%r235, %r229, 32;
	ld.shared.f64 	%fd222, [%r231+256];
	setp.gt.f64 	%p39, %fd221, %fd222;
	selp.b32 	%r290, %r235, %r232, %p39;
	add.s32 	%r285, %r285, 2;
$L__BB0_37:
	and.b32  	%r236, %r29, 1;
	setp.eq.b32 	%p40, %r236, 1;
	not.pred 	%p41, %p40;
	@%p41 bra 	$L__BB0_39;
	shl.b32 	%r237, %r290, 3;
	add.s32 	%r238, %r1, %r237;
	ld.shared.f64 	%fd223, [%r238];
	shl.b32 	%r239, %r285, 5;
	add.s32 	%r240, %r239, %r2;
	shl.b32 	%r241, %r240, 3;
	add.s32 	%r242, %r1, %r241;
	ld.shared.f64 	%fd224, [%r242];
	setp.gt.f64 	%p42, %fd223, %fd224;
	selp.b32 	%r290, %r240, %r290, %p42;
$L__BB0_39:
	shl.b32 	%r243, %r2, 2;
	mov.u32 	%r244, _ZZ7nnc_e32jPdS_S_PjS_S0_E13s_min_indices;
	add.s32 	%r67, %r244, %r243;
	st.shared.u32 	[%r67], %r290;
	setp.gt.u32 	%p43, %r2, 15;
	@%p43 bra 	$L__BB0_57;
	shl.b32 	%r245, %r290, 3;
	add.s32 	%r246, %r1, %r245;
	ld.shared.f64 	%fd225, [%r246];
	ld.shared.u32 	%r68, [%r67+64];
	shl.b32 	%r247, %r68, 3;
	add.s32 	%r248, %r1, %r247;
	ld.shared.f64 	%fd226, [%r248];
	setp.leu.f64 	%p44, %fd225, %fd226;
	@%p44 bra 	$L__BB0_42;
	st.shared.u32 	[%r67], %r68;
	mov.u32 	%r290, %r68;
$L__BB0_42:
	setp.gt.u32 	%p45, %r2, 7;
	@%p45 bra 	$L__BB0_57;
	shl.b32 	%r249, %r290, 3;
	add.s32 	%r250, %r1, %r249;
	ld.shared.f64 	%fd227, [%r250];
	ld.shared.u32 	%r70, [%r67+32];
	shl.b32 	%r251, %r70, 3;
	add.s32 	%r252, %r1, %r251;
	ld.shared.f64 	%fd228, [%r252];
	setp.leu.f64 	%p46, %fd227, %fd228;
	@%p46 bra 	$L__BB0_45;
	st.shared.u32 	[%r67], %r70;
	mov.u32 	%r290, %r70;
$L__BB0_45:
	setp.gt.u32 	%p47, %r2, 3;
	@%p47 bra 	$L__BB0_57;
	shl.b32 	%r253, %r290, 3;
	add.s32 	%r254, %r1, %r253;
	ld.shared.f64 	%fd229, [%r254];
	ld.shared.u32 	%r72, [%r67+16];
	shl.b32 	%r255, %r72, 3;
	add.s32 	%r256, %r1, %r255;
	ld.shared.f64 	%fd230, [%r256];
	setp.leu.f64 	%p48, %fd229, %fd230;
	@%p48 bra 	$L__BB0_48;
	st.shared.u32 	[%r67], %r72;
	mov.u32 	%r290, %r72;
$L__BB0_48:
	setp.gt.u32 	%p49, %r2, 1;
	@%p49 bra 	$L__BB0_57;
	shl.b32 	%r257, %r290, 3;
	add.s32 	%r258, %r1, %r257;
	ld.shared.f64 	%fd231, [%r258];
	ld.shared.u32 	%r74, [%r67+8];
	shl.b32 	%r259, %r74, 3;
	add.s32 	%r260, %r1, %r259;
	ld.shared.f64 	%fd232, [%r260];
	setp.leu.f64 	%p50, %fd231, %fd232;
	@%p50 bra 	$L__BB0_51;
	st.shared.u32 	[%r67], %r74;
$L__BB0_51:
	setp.ne.s32 	%p51, %r2, 0;
	@%p51 bra 	$L__BB0_57;
	ld.shared.u32 	%r294, [_ZZ7nnc_e32jPdS_S_PjS_S0_E13s_min_indices];
	shl.b32 	%r261, %r294, 3;
	add.s32 	%r262, %r1, %r261;
	ld.shared.f64 	%fd233, [%r262];
	ld.shared.u32 	%r76, [_ZZ7nnc_e32jPdS_S_PjS_S0_E13s_min_indices+4];
	shl.b32 	%r263, %r76, 3;
	add.s32 	%r264, %r1, %r263;
	ld.shared.f64 	%fd234, [%r264];
	setp.leu.f64 	%p52, %fd233, %fd234;
	@%p52 bra 	$L__BB0_54;
	st.shared.u32 	[_ZZ7nnc_e32jPdS_S_PjS_S0_E13s_min_indices], %r76;
	mov.u32 	%r294, %r76;
$L__BB0_54:
	ld.param.u64 	%rd146, [_Z7nnc_e32jPdS_S_PjS_S0__param_5];
	ld.param.u64 	%rd145, [_Z7nnc_e32jPdS_S_PjS_S0__param_4];
	cvta.to.global.u64 	%rd136, %rd145;
	mul.wide.u32 	%rd137, %r3, 4;
	add.s64 	%rd138, %rd136, %rd137;
	st.global.u32 	[%rd138], %r294;
	cvta.to.global.u64 	%rd139, %rd146;
	mul.wide.u32 	%rd140, %r294, 8;
	add.s64 	%rd3, %rd139, %rd140;
	ld.global.u64 	%rd148, [%rd3];
$L__BB0_55:
	mov.b64 	%fd235, %rd148;
	add.f64 	%fd236, %fd1, %fd235;
	mov.b64 	%rd141, %fd236;
	atom.relaxed.global.cas.b64 	%rd6, [%rd3], %rd148, %rd141;
	setp.ne.s64 	%p53, %rd148, %rd6;
	mov.u64 	%rd148, %rd6;
	@%p53 bra 	$L__BB0_55;
	ld.param.u64 	%rd147, [_Z7nnc_e32jPdS_S_PjS_S0__param_6];
	cvta.to.global.u64 	%rd142, %rd147;
	mul.wide.u32 	%rd143, %r294, 4;
	add.s64 	%rd144, %rd142, %rd143;
	atom.global.add.u32 	%r265, [%rd144], 1;
$L__BB0_57:
	ret;

}
	// .globl	_Z10nnc_e32_v2jPdS_S_PjS_S0_
.visible .entry _Z10nnc_e32_v2jPdS_S_PjS_S0_(
	.param .u32 _Z10nnc_e32_v2jPdS_S_PjS_S0__param_0,
	.param .u64 .ptr .align 1 _Z10nnc_e32_v2jPdS_S_PjS_S0__param_1,
	.param .u64 .ptr .align 1 _Z10nnc_e32_v2jPdS_S_PjS_S0__param_2,
	.param .u64 .ptr .align 1 _Z10nnc_e32_v2jPdS_S_PjS_S0__param_3,
	.param .u64 .ptr .align 1 _Z10nnc_e32_v2jPdS_S_PjS_S0__param_4,
	.param .u64 .ptr .align 1 _Z10nnc_e32_v2jPdS_S_PjS_S0__param_5,
	.param .u64 .ptr .align 1 _Z10nnc_e32_v2jPdS_S_PjS_S0__param_6
)
{
	.reg .pred 	%p<55>;
	.reg .b32 	%r<288>;
	.reg .b64 	%rd<149>;
	.reg .b64 	%fd<243>;

	ld.param.u32 	%r68, [_Z10nnc_e32_v2jPdS_S_PjS_S0__param_0];
	ld.param.u64 	%rd10, [_Z10nnc_e32_v2jPdS_S_PjS_S0__param_1];
	ld.param.u64 	%rd11, [_Z10nnc_e32_v2jPdS_S_PjS_S0__param_2];
	ld.param.u64 	%rd12, [_Z10nnc_e32_v2jPdS_S_PjS_S0__param_3];
	cvta.to.global.u64 	%rd1, %rd11;
	cvta.to.global.u64 	%rd2, %rd12;
	cvta.to.global.u64 	%rd13, %rd10;
	shl.b32 	%r69, %r68, 3;
	mov.u32 	%r70, smem;
	add.s32 	%r1, %r70, %r69;
	mov.u32 	%r2, %tid.x;
	mov.u32 	%r3, %ctaid.x;
	mul.wide.u32 	%rd14, %r3, 8;
	add.s64 	%rd15, %rd13, %rd14;
	ld.global.f64 	%fd1, [%rd15];
	shr.u32 	%r4, %r68, 5;
	setp.lt.u32 	%p1, %r68, 32;
	@%p1 bra 	$L__BB1_27;
	mul.lo.s32 	%r5, %r4, %r2;
	add.s32 	%r72, %r4, -1;
	and.b32  	%r6, %r4, 15;
	setp.lt.u32 	%p2, %r72, 15;
	mov.b32 	%r263, 0;
	@%p2 bra 	$L__BB1_4;
	and.b32  	%r263, %r4, 134217712;
	mov.b32 	%r268, 0;
$L__BB1_3:
	.pragma "nounroll";
	add.s32 	%r74, %r268, %r5;
	mul.wide.u32 	%rd16, %r74, 8;
	add.s64 	%rd17, %rd1, %rd16;
	ld.global.f64 	%fd14, [%rd17];
	shl.b32 	%r75, %r74, 3;
	add.s32 	%r77, %r70, %r75;
	st.shared.f64 	[%r77], %fd14;
	add.s32 	%r78, %r74, 1;
	mul.wide.u32 	%rd18, %r78, 8;
	add.s64 	%rd19, %rd1, %rd18;
	ld.global.f64 	%fd15, [%rd19];
	st.shared.f64 	[%r77+8], %fd15;
	add.s32 	%r79, %r74, 2;
	mul.wide.u32 	%rd20, %r79, 8;
	add.s64 	%rd21, %rd1, %rd20;
	ld.global.f64 	%fd16, [%rd21];
	st.shared.f64 	[%r77+16], %fd16;
	add.s32 	%r80, %r74, 3;
	mul.wide.u32 	%rd22, %r80, 8;
	add.s64 	%rd23, %rd1, %rd22;
	ld.global.f64 	%fd17, [%rd23];
	st.shared.f64 	[%r77+24], %fd17;
	add.s32 	%r81, %r74, 4;
	mul.wide.u32 	%rd24, %r81, 8;
	add.s64 	%rd25, %rd1, %rd24;
	ld.global.f64 	%fd18, [%rd25];
	st.shared.f64 	[%r77+32], %fd18;
	add.s32 	%r82, %r74, 5;
	mul.wide.u32 	%rd26, %r82, 8;
	add.s64 	%rd27, %rd1, %rd26;
	ld.global.f64 	%fd19, [%rd27];
	st.shared.f64 	[%r77+40], %fd19;
	add.s32 	%r83, %r74, 6;
	mul.wide.u32 	%rd28, %r83, 8;
	add.s64 	%rd29, %rd1, %rd28;
	ld.global.f64 	%fd20, [%rd29];
	st.shared.f64 	[%r77+48], %fd20;
	add.s32 	%r84, %r74, 7;
	mul.wide.u32 	%rd30, %r84, 8;
	add.s64 	%rd31, %rd1, %rd30;
	ld.global.f64 	%fd21, [%rd31];
	st.shared.f64 	[%r77+56], %fd21;
	add.s32 	%r85, %r74, 8;
	mul.wide.u32 	%rd32, %r85, 8;
	add.s64 	%rd33, %rd1, %rd32;
	ld.global.f64 	%fd22, [%rd33];
	st.shared.f64 	[%r77+64], %fd22;
	add.s32 	%r86, %r74, 9;
	mul.wide.u32 	%rd34, %r86, 8;
	add.s64 	%rd35, %rd1, %rd34;
	ld.global.f64 	%fd23, [%rd35];
	st.shared.f64 	[%r77+72], %fd23;
	add.s32 	%r87, %r74, 10;
	mul.wide.u32 	%rd36, %r87, 8;
	add.s64 	%rd37, %rd1, %rd36;
	ld.global.f64 	%fd24, [%rd37];
	st.shared.f64 	[%r77+80], %fd24;
	add.s32 	%r88, %r74, 11;
	mul.wide.u32 	%rd38, %r88, 8;
	add.s64 	%rd39, %rd1, %rd38;
	ld.global.f64 	%fd25, [%rd39];
	st.shared.f64 	[%r77+88], %fd25;
	add.s32 	%r89, %r74, 12;
	mul.wide.u32 	%rd40, %r89, 8;
	add.s64 	%rd41, %rd1, %rd40;
	ld.global.f64 	%fd26, [%rd41];
	st.shared.f64 	[%r77+96], %fd26;
	add.s32 	%r90, %r74, 13;
	mul.wide.u32 	%rd42, %r90, 8;
	add.s64 	%rd43, %rd1, %rd42;
	ld.global.f64 	%fd27, [%rd43];
	st.shared.f64 	[%r77+104], %fd27;
	add.s32 	%r91, %r74, 14;
	mul.wide.u32 	%rd44, %r91, 8;
	add.s64 	%rd45, %rd1, %rd44;
	ld.global.f64 	%fd28, [%rd45];
	st.shared.f64 	[%r77+112], %fd28;
	add.s32 	%r92, %r74, 15;
	mul.wide.u32 	%rd46, %r92, 8;
	add.s64 	%rd47, %rd1, %rd46;
	ld.global.f64 	%fd29, [%rd47];
	st.shared.f64 	[%r77+120], %fd29;
	add.s32 	%r268, %r268, 16;
	setp.eq.s32 	%p3, %r268, %r263;
	@%p3 bra 	$L__BB1_4;
	bra.uni 	$L__BB1_3;
$L__BB1_4:
	setp.eq.s32 	%p4, %r6, 0;
	@%p4 bra 	$L__BB1_13;
	and.b32  	%r9, %r4, 7;
	setp.lt.u32 	%p5, %r6, 8;
	@%p5 bra 	$L__BB1_7;
	add.s32 	%r93, %r263, %r5;
	mul.wide.u32 	%rd48, %r93, 8;
	add.s64 	%rd49, %rd1, %rd48;
	ld.global.f64 	%fd30, [%rd49];
	shl.b32 	%r94, %r93, 3;
	add.s32 	%r96, %r70, %r94;
	st.shared.f64 	[%r96], %fd30;
	add.s32 	%r97, %r93, 1;
	mul.wide.u32 	%rd50, %r97, 8;
	add.s64 	%rd51, %rd1, %rd50;
	ld.global.f64 	%fd31, [%rd51];
	st.shared.f64 	[%r96+8], %fd31;
	add.s32 	%r98, %r93, 2;
	mul.wide.u32 	%rd52, %r98, 8;
	add.s64 	%rd53, %rd1, %rd52;
	ld.global.f64 	%fd32, [%rd53];
	st.shared.f64 	[%r96+16], %fd32;
	add.s32 	%r99, %r93, 3;
	mul.wide.u32 	%rd54, %r99, 8;
	add.s64 	%rd55, %rd1, %rd54;
	ld.global.f64 	%fd33, [%rd55];
	st.shared.f64 	[%r96+24], %fd33;
	add.s32 	%r100, %r93, 4;
	mul.wide.u32 	%rd56, %r100, 8;
	add.s64 	%rd57, %rd1, %rd56;
	ld.global.f64 	%fd34, [%rd57];
	st.shared.f64 	[%r96+32], %fd34;
	add.s32 	%r101, %r93, 5;
	mul.wide.u32 	%rd58, %r101, 8;
	add.s64 	%rd59, %rd1, %rd58;
	ld.global.f64 	%fd35, [%rd59];
	st.shared.f64 	[%r96+40], %fd35;
	add.s32 	%r102, %r93, 6;
	mul.wide.u32 	%rd60, %r102, 8;
	add.s64 	%rd61, %rd1, %rd60;
	ld.global.f64 	%fd36, [%rd61];
	st.shared.f64 	[%r96+48], %fd36;
	add.s32 	%r103, %r93, 7;
	mul.wide.u32 	%rd62, %r103, 8;
	add.s64 	%rd63, %rd1, %rd62;
	ld.global.f64 	%fd37, [%rd63];
	st.shared.f64 	[%r96+56], %fd37;
	add.s32 	%r263, %r263, 8;
$L__BB1_7:
	setp.eq.s32 	%p6, %r9, 0;
	@%p6 bra 	$L__BB1_13;
	and.b32  	%r12, %r4, 3;
	setp.lt.u32 	%p7, %r9, 4;
	@%p7 bra 	$L__BB1_10;
	add.s32 	%r104, %r263, %r5;
	mul.wide.u32 	%rd64, %r104, 8;
	add.s64 	%rd65, %rd1, %rd64;
	ld.global.f64 	%fd38, [%rd65];
	shl.b32 	%r105, %r104, 3;
	add.s32 	%r107, %r70, %r105;
	st.shared.f64 	[%r107], %fd38;
	add.s32 	%r108, %r104, 1;
	mul.wide.u32 	%rd66, %r108, 8;
	add.s64 	%rd67, %rd1, %rd66;
	ld.global.f64 	%fd39, [%rd67];
	st.shared.f64 	[%r107+8], %fd39;
	add.s32 	%r109, %r104, 2;
	mul.wide.u32 	%rd68, %r109, 8;
	add.s64 	%rd69, %rd1, %rd68;
	ld.global.f64 	%fd40, [%rd69];
	st.shared.f64 	[%r107+16], %fd40;
	add.s32 	%r110, %r104, 3;
	mul.wide.u32 	%rd70, %r110, 8;
	add.s64 	%rd71, %rd1, %rd70;
	ld.global.f64 	%fd41, [%rd71];
	st.shared.f64 	[%r107+24], %fd41;
	add.s32 	%r263, %r263, 4;
$L__BB1_10:
	setp.eq.s32 	%p8, %r12, 0;
	@%p8 bra 	$L__BB1_13;
	mov.b32 	%r267, 0;
$L__BB1_12:
	.pragma "nounroll";
	add.s32 	%r112, %r263, %r5;
	mul.wide.u32 	%rd72, %r112, 8;
	add.s64 	%rd73, %rd1, %rd72;
	ld.global.f64 	%fd42, [%rd73];
	shl.b32 	%r113, %r112, 3;
	add.s32 	%r115, %r70, %r113;
	st.shared.f64 	[%r115], %fd42;
	add.s32 	%r263, %r263, 1;
	add.s32 	%r267, %r267, 1;
	setp.ne.s32 	%p9, %r267, %r12;
	@%p9 bra 	$L__BB1_12;
$L__BB1_13:
	and.b32  	%r19, %r68, 15;
	and.b32  	%r20, %r68, 7;
	and.b32  	%r21, %r68, -16;
	and.b32  	%r22, %r68, 3;
	neg.s32 	%r23, %r21;
	mov.b32 	%r269, 0;
$L__BB1_14:
	add.s32 	%r27, %r269, %r5;
	mul.lo.s32 	%r28, %r27, %r68;
	mov.u32 	%r119, smem;
	add.s32 	%r270, %r119, 64;
	mov.f64 	%fd242, 0d0000000000000000;
	mov.b32 	%r273, 7;
	mov.u32 	%r271, %r28;
	mov.u32 	%r272, %r23;
$L__BB1_15:
	.pragma "nounroll";
	mul.wide.u32 	%rd74, %r271, 8;
	add.s64 	%rd75, %rd2, %rd74;
	ld.global.f64 	%fd44, [%rd75];
	ld.shared.v2.f64 	{%fd45, %fd46}, [%r270+-64];
	sub.f64 	%fd47, %fd1, %fd45;
	mul.f64 	%fd48, %fd44, %fd47;
	fma.rn.f64 	%fd49, %fd47, %fd48, %fd242;
	add.s32 	%r120, %r271, 1;
	mul.wide.u32 	%rd76, %r120, 8;
	add.s64 	%rd77, %rd2, %rd76;
	ld.global.f64 	%fd50, [%rd77];
	sub.f64 	%fd51, %fd1, %fd46;
	mul.f64 	%fd52, %fd50, %fd51;
	fma.rn.f64 	%fd53, %fd51, %fd52, %fd49;
	add.s32 	%r121, %r271, 2;
	mul.wide.u32 	%rd78, %r121, 8;
	add.s64 	%rd79, %rd2, %rd78;
	ld.global.f64 	%fd54, [%rd79];
	ld.shared.v2.f64 	{%fd55, %fd56}, [%r270+-48];
	sub.f64 	%fd57, %fd1, %fd55;
	mul.f64 	%fd58, %fd54, %fd57;
	fma.rn.f64 	%fd59, %fd57, %fd58, %fd53;
	add.s32 	%r122, %r271, 3;
	mul.wide.u32 	%rd80, %r122, 8;
	add.s64 	%rd81, %rd2, %rd80;
	ld.global.f64 	%fd60, [%rd81];
	sub.f64 	%fd61, %fd1, %fd56;
	mul.f64 	%fd62, %fd60, %fd61;
	fma.rn.f64 	%fd63, %fd61, %fd62, %fd59;
	add.s32 	%r123, %r271, 4;
	mul.wide.u32 	%rd82, %r123, 8;
	add.s64 	%rd83, %rd2, %rd82;
	ld.global.f64 	%fd64, [%rd83];
	ld.shared.v2.f64 	{%fd65, %fd66}, [%r270+-32];
	sub.f64 	%fd67, %fd1, %fd65;
	mul.f64 	%fd68, %fd64, %fd67;
	fma.rn.f64 	%fd69, %fd67, %fd68, %fd63;
	add.s32 	%r124, %r271, 5;
	mul.wide.u32 	%rd84, %r124, 8;
	add.s64 	%rd85, %rd2, %rd84;
	ld.global.f64 	%fd70, [%rd85];
	sub.f64 	%fd71, %fd1, %fd66;
	mul.f64 	%fd72, %fd70, %fd71;
	fma.rn.f64 	%fd73, %fd71, %fd72, %fd69;
	add.s32 	%r125, %r271, 6;
	mul.wide.u32 	%rd86, %r125, 8;
	add.s64 	%rd87, %rd2, %rd86;
	ld.global.f64 	%fd74, [%rd87];
	ld.shared.v2.f64 	{%fd75, %fd76}, [%r270+-16];
	sub.f64 	%fd77, %fd1, %fd75;
	mul.f64 	%fd78, %fd74, %fd77;
	fma.rn.f64 	%fd79, %fd77, %fd78, %fd73;
	add.s32 	%r126, %r271, 7;
	mul.wide.u32 	%rd88, %r126, 8;
	add.s64 	%rd89, %rd2, %rd88;
	ld.global.f64 	%fd80, [%rd89];
	sub.f64 	%fd81, %fd1, %fd76;
	mul.f64 	%fd82, %fd80, %fd81;
	fma.rn.f64 	%fd83, %fd81, %fd82, %fd79;
	add.s32 	%r127, %r271, 8;
	mul.wide.u32 	%rd90, %r127, 8;
	add.s64 	%rd91, %rd2, %rd90;
	ld.global.f64 	%fd84, [%rd91];
	ld.shared.v2.f64 	{%fd85, %fd86}, [%r270];
	sub.f64 	%fd87, %fd1, %fd85;
	mul.f64 	%fd88, %fd84, %fd87;
	fma.rn.f64 	%fd89, %fd87, %fd88, %fd83;
	add.s32 	%r128, %r271, 9;
	mul.wide.u32 	%rd92, %r128, 8;
	add.s64 	%rd93, %rd2, %rd92;
	ld.global.f64 	%fd90, [%rd93];
	sub.f64 	%fd91, %fd1, %fd86;
	mul.f64 	%fd92, %fd90, %fd91;
	fma.rn.f64 	%fd93, %fd91, %fd92, %fd89;
	add.s32 	%r129, %r271, 10;
	mul.wide.u32 	%rd94, %r129, 8;
	add.s64 	%rd95, %rd2, %rd94;
	ld.global.f64 	%fd94, [%rd95];
	ld.shared.v2.f64 	{%fd95, %fd96}, [%r270+16];
	sub.f64 	%fd97, %fd1, %fd95;
	mul.f64 	%fd98, %fd94, %fd97;
	fma.rn.f64 	%fd99, %fd97, %fd98, %fd93;
	add.s32 	%r130, %r271, 11;
	mul.wide.u32 	%rd96, %r130, 8;
	add.s64 	%rd97, %rd2, %rd96;
	ld.global.f64 	%fd100, [%rd97];
	sub.f64 	%fd101, %fd1, %fd96;
	mul.f64 	%fd102, %fd100, %fd101;
	fma.rn.f64 	%fd103, %fd101, %fd102, %fd99;
	add.s32 	%r131, %r271, 12;
	mul.wide.u32 	%rd98, %r131, 8;
	add.s64 	%rd99, %rd2, %rd98;
	ld.global.f64 	%fd104, [%rd99];
	ld.shared.v2.f64 	{%fd105, %fd106}, [%r270+32];
	sub.f64 	%fd107, %fd1, %fd105;
	mul.f64 	%fd108, %fd104, %fd107;
	fma.rn.f64 	%fd109, %fd107, %fd108, %fd103;
	add.s32 	%r132, %r271, 13;
	mul.wide.u32 	%rd100, %r132, 8;
	add.s64 	%rd101, %rd2, %rd100;
	ld.global.f64 	%fd110, [%rd101];
	sub.f64 	%fd111, %fd1, %fd106;
	mul.f64 	%fd112, %fd110, %fd111;
	fma.rn.f64 	%fd113, %fd111, %fd112, %fd109;
	add.s32 	%r133, %r271, 14;
	mul.wide.u32 	%rd102, %r133, 8;
	add.s64 	%rd103, %rd2, %rd102;
	ld.global.f64 	%fd114, [%rd103];
	ld.shared.v2.f64 	{%fd115, %fd116}, [%r270+48];
	sub.f64 	%fd117, %fd1, %fd115;
	mul.f64 	%fd118, %fd114, %fd117;
	fma.rn.f64 	%fd119, %fd117, %fd118, %fd113;
	add.s32 	%r134, %r271, 15;
	mul.wide.u32 	%rd104, %r134, 8;
	add.s64 	%rd105, %rd2, %rd104;
	ld.global.f64 	%fd120, [%rd105];
	sub.f64 	%fd121, %fd1, %fd116;
	mul.f64 	%fd122, %fd120, %fd121;
	fma.rn.f64 	%fd242, %fd121, %fd122, %fd119;
	add.s32 	%r273, %r273, 16;
	add.s32 	%r272, %r272, 16;
	add.s32 	%r271, %r271, 16;
	add.s32 	%r270, %r270, 128;
	setp.ne.s32 	%p10, %r272, 0;
	@%p10 bra 	$L__BB1_15;
	setp.eq.s32 	%p11, %r19, 0;
	@%p11 bra 	$L__BB1_26;
	add.s32 	%r135, %r19, -1;
	setp.lt.u32 	%p12, %r135, 7;
	mov.u32 	%r275, %r21;
	@%p12 bra 	$L__BB1_19;
	mul.wide.u32 	%rd106, %r271, 8;
	add.s64 	%rd107, %rd2, %rd106;
	ld.global.f64 	%fd124, [%rd107];
	ld.shared.v2.f64 	{%fd125, %fd126}, [%r270+-64];
	sub.f64 	%fd127, %fd1, %fd125;
	mul.f64 	%fd128, %fd124, %fd127;
	fma.rn.f64 	%fd129, %fd127, %fd128, %fd242;
	add.s32 	%r136, %r271, 1;
	mul.wide.u32 	%rd108, %r136, 8;
	add.s64 	%rd109, %rd2, %rd108;
	ld.global.f64 	%fd130, [%rd109];
	sub.f64 	%fd131, %fd1, %fd126;
	mul.f64 	%fd132, %fd130, %fd131;
	fma.rn.f64 	%fd133, %fd131, %fd132, %fd129;
	add.s32 	%r137, %r271, 2;
	mul.wide.u32 	%rd110, %r137, 8;
	add.s64 	%rd111, %rd2, %rd110;
	ld.global.f64 	%fd134, [%rd111];
	ld.shared.v2.f64 	{%fd135, %fd136}, [%r270+-48];
	sub.f64 	%fd137, %fd1, %fd135;
	mul.f64 	%fd138, %fd134, %fd137;
	fma.rn.f64 	%fd139, %fd137, %fd138, %fd133;
	add.s32 	%r138, %r271, 3;
	mul.wide.u32 	%rd112, %r138, 8;
	add.s64 	%rd113, %rd2, %rd112;
	ld.global.f64 	%fd140, [%rd113];
	sub.f64 	%fd141, %fd1, %fd136;
	mul.f64 	%fd142, %fd140, %fd141;
	fma.rn.f64 	%fd143, %fd141, %fd142, %fd139;
	add.s32 	%r139, %r271, 4;
	mul.wide.u32 	%rd114, %r139, 8;
	add.s64 	%rd115, %rd2, %rd114;
	ld.global.f64 	%fd144, [%rd115];
	ld.shared.v2.f64 	{%fd145, %fd146}, [%r270+-32];
	sub.f64 	%fd147, %fd1, %fd145;
	mul.f64 	%fd148, %fd144, %fd147;
	fma.rn.f64 	%fd149, %fd147, %fd148, %fd143;
	add.s32 	%r140, %r271, 5;
	mul.wide.u32 	%rd116, %r140, 8;
	add.s64 	%rd117, %rd2, %rd116;
	ld.global.f64 	%fd150, [%rd117];
	sub.f64 	%fd151, %fd1, %fd146;
	mul.f64 	%fd152, %fd150, %fd151;
	fma.rn.f64 	%fd153, %fd151, %fd152, %fd149;
	add.s32 	%r141, %r271, 6;
	mul.wide.u32 	%rd118, %r141, 8;
	add.s64 	%rd119, %rd2, %rd118;
	ld.global.f64 	%fd154, [%rd119];
	ld.shared.v2.f64 	{%fd155, %fd156}, [%r270+-16];
	sub.f64 	%fd157, %fd1, %fd155;
	mul.f64 	%fd158, %fd154, %fd157;
	fma.rn.f64 	%fd159, %fd157, %fd158, %fd153;
	add.s32 	%r142, %r271, 7;
	mul.wide.u32 	%rd120, %r142, 8;
	add.s64 	%rd121, %rd2, %rd120;
	ld.global.f64 	%fd160, [%rd121];
	sub.f64 	%fd161, %fd1, %fd156;
	mul.f64 	%fd162, %fd160, %fd161;
	fma.rn.f64 	%fd242, %fd161, %fd162, %fd159;
	add.s32 	%r275, %r273, 1;
$L__BB1_19:
	setp.eq.s32 	%p13, %r20, 0;
	@%p13 bra 	$L__BB1_26;
	add.s32 	%r143, %r20, -1;
	setp.lt.u32 	%p14, %r143, 3;
	@%p14 bra 	$L__BB1_22;
	add.s32 	%r144, %r275, %r28;
	mul.wide.u32 	%rd122, %r144, 8;
	add.s64 	%rd123, %rd2, %rd122;
	ld.global.f64 	%fd164, [%rd123];
	shl.b32 	%r145, %r275, 3;
	mov.u32 	%r146, smem;
	add.s32 	%r147, %r146, %r145;
	ld.shared.f64 	%fd165, [%r147];
	sub.f64 	%fd166, %fd1, %fd165;
	mul.f64 	%fd167, %fd164, %fd166;
	fma.rn.f64 	%fd168, %fd166, %fd167, %fd242;
	add.s32 	%r148, %r144, 1;
	mul.wide.u32 	%rd124, %r148, 8;
	add.s64 	%rd125, %rd2, %rd124;
	ld.global.f64 	%fd169, [%rd125];
	ld.shared.f64 	%fd170, [%r147+8];
	sub.f64 	%fd171, %fd1, %fd170;
	mul.f64 	%fd172, %fd169, %fd171;
	fma.rn.f64 	%fd173, %fd171, %fd172, %fd168;
	add.s32 	%r149, %r144, 2;
	mul.wide.u32 	%rd126, %r149, 8;
	add.s64 	%rd127, %rd2, %rd126;
	ld.global.f64 	%fd174, [%rd127];
	ld.shared.f64 	%fd175, [%r147+16];
	sub.f64 	%fd176, %fd1, %fd175;
	mul.f64 	%fd177, %fd174, %fd176;
	fma.rn.f64 	%fd178, %fd176, %fd177, %fd173;
	add.s32 	%r150, %r144, 3;
	mul.wide.u32 	%rd128, %r150, 8;
	add.s64 	%rd129, %rd2, %rd128;
	ld.global.f64 	%fd179, [%rd129];
	ld.shared.f64 	%fd180, [%r147+24];
	sub.f64 	%fd181, %fd1, %fd180;
	mul.f64 	%fd182, %fd179, %fd181;
	fma.rn.f64 	%fd242, %fd181, %fd182, %fd178;
	add.s32 	%r275, %r275, 4;
$L__BB1_22:
	setp.eq.s32 	%p15, %r22, 0;
	@%p15 bra 	$L__BB1_26;
	setp.eq.s32 	%p16, %r22, 1;
	add.s32 	%r44, %r275, %r28;
	mul.wide.u32 	%rd130, %r44, 8;
	add.s64 	%rd131, %rd2, %rd130;
	ld.global.f64 	%fd183, [%rd131];
	shl.b32 	%r151, %r275, 3;
	mov.u32 	%r152, smem;
	add.s32 	%r45, %r152, %r151;
	ld.shared.f64 	%fd184, [%r45];
	sub.f64 	%fd185, %fd1, %fd184;
	mul.f64 	%fd186, %fd183, %fd185;
	fma.rn.f64 	%fd242, %fd185, %fd186, %fd242;
	@%p16 bra 	$L__BB1_26;
	setp.eq.s32 	%p17, %r22, 2;
	add.s32 	%r153, %r44, 1;
	mul.wide.u32 	%rd132, %r153, 8;
	add.s64 	%rd133, %rd2, %rd132;
	ld.global.f64 	%fd187, [%rd133];
	ld.shared.f64 	%fd188, [%r45+8];
	sub.f64 	%fd189, %fd1, %fd188;
	mul.f64 	%fd190, %fd187, %fd189;
	fma.rn.f64 	%fd242, %fd189, %fd190, %fd242;
	@%p17 bra 	$L__BB1_26;
	add.s32 	%r154, %r44, 2;
	mul.wide.u32 	%rd134, %r154, 8;
	add.s64 	%rd135, %rd2, %rd134;
	ld.global.f64 	%fd191, [%rd135];
	ld.shared.f64 	%fd192, [%r45+16];
	sub.f64 	%fd193, %fd1, %fd192;
	mul.f64 	%fd194, %fd191, %fd193;
	fma.rn.f64 	%fd242, %fd193, %fd194, %fd242;
$L__BB1_26:
	shl.b32 	%r155, %r27, 3;
	add.s32 	%r156, %r1, %r155;
	st.shared.f64 	[%r156], %fd242;
	add.s32 	%r269, %r269, 1;
	setp.eq.s32 	%p18, %r269, %r4;
	@%p18 bra 	$L__BB1_27;
	bra.uni 	$L__BB1_14;
$L__BB1_27:
	setp.lt.u32 	%p19, %r68, 64;
	mov.u32 	%r287, %r2;
	@%p19 bra 	$L__BB1_39;
	add.s32 	%r29, %r4, -1;
	add.s32 	%r159, %r4, -2;
	and.b32  	%r30, %r29, 7;
	setp.lt.u32 	%p20, %r159, 7;
	mov.b32 	%r280, 1;
	mov.u32 	%r287, %r2;
	@%p20 bra 	$L__BB1_31;
	and.b32  	%r31, %r29, -8;
	mov.b32 	%r285, 1;
	mov.u32 	%r287, %r2;
$L__BB1_30:
	.pragma "nounroll";
	shl.b32 	%r161, %r287, 3;
	add.s32 	%r162, %r1, %r161;
	ld.shared.f64 	%fd195, [%r162];
	shl.b32 	%r163, %r285, 5;
	add.s32 	%r164, %r163, %r2;
	shl.b32 	%r165, %r164, 3;
	add.s32 	%r166, %r1, %r165;
	ld.shared.f64 	%fd196, [%r166];
	setp.gt.f64 	%p21, %fd195, %fd196;
	selp.b32 	%r167, %r164, %r287, %p21;
	shl.b32 	%r168, %r167, 3;
	add.s32 	%r169, %r1, %r168;
	ld.shared.f64 	%fd197, [%r169];
	add.s32 	%r170, %r164, 32;
	ld.shared.f64 	%fd198, [%r166+256];
	setp.gt.f64 	%p22, %fd197, %fd198;
	selp.b32 	%r171, %r170, %r167, %p22;
	shl.b32 	%r172, %r171, 3;
	add.s32 	%r173, %r1, %r172;
	ld.shared.f64 	%fd199, [%r173];
	add.s32 	%r174, %r164, 64;
	ld.shared.f64 	%fd200, [%r166+512];
	setp.gt.f64 	%p23, %fd199, %fd200;
	selp.b32 	%r175, %r174, %r171, %p23;
	shl.b32 	%r176, %r175, 3;
	add.s32 	%r177, %r1, %r176;
	ld.shared.f64 	%fd201, [%r177];
	add.s32 	%r178, %r164, 96;
	ld.shared.f64 	%fd202, [%r166+768];
	setp.gt.f64 	%p24, %fd201, %fd202;
	selp.b32 	%r179, %r178, %r175, %p24;
	shl.b32 	%r180, %r179, 3;
	add.s32 	%r181, %r1, %r180;
	ld.shared.f64 	%fd203, [%r181];
	add.s32 	%r182, %r164, 128;
	ld.shared.f64 	%fd204, [%r166+1024];
	setp.gt.f64 	%p25, %fd203, %fd204;
	selp.b32 	%r183, %r182, %r179, %p25;
	shl.b32 	%r184, %r183, 3;
	add.s32 	%r185, %r1, %r184;
	ld.shared.f64 	%fd205, [%r185];
	add.s32 	%r186, %r164, 160;
	ld.shared.f64 	%fd206, [%r166+1280];
	setp.gt.f64 	%p26, %fd205, %fd206;
	selp.b32 	%r187, %r186, %r183, %p26;
	shl.b32 	%r188, %r187, 3;
	add.s32 	%r189, %r1, %r188;
	ld.shared.f64 	%fd207, [%r189];
	add.s32 	%r190, %r164, 192;
	ld.shared.f64 	%fd208, [%r166+1536];
	setp.gt.f64 	%p27, %fd207, %fd208;
	selp.b32 	%r191, %r190, %r187, %p27;
	shl.b32 	%r192, %r191, 3;
	add.s32 	%r193, %r1, %r192;
	ld.shared.f64 	%fd209, [%r193];
	add.s32 	%r194, %r164, 224;
	ld.shared.f64 	%fd210, [%r166+1792];
	setp.gt.f64 	%p28, %fd209, %fd210;
	selp.b32 	%r287, %r194, %r191, %p28;
	add.s32 	%r280, %r285, 8;
	add.s32 	%r195, %r285, 7;
	setp.eq.s32 	%p29, %r195, %r31;
	mov.u32 	%r285, %r280;
	@%p29 bra 	$L__BB1_31;
	bra.uni 	$L__BB1_30;
$L__BB1_31:
	setp.eq.s32 	%p30, %r30, 0;
	@%p30 bra 	$L__BB1_39;
	and.b32  	%r50, %r29, 3;
	setp.lt.u32 	%p31, %r30, 4;
	@%p31 bra 	$L__BB1_34;
	shl.b32 	%r197, %r287, 3;
	add.s32 	%r198, %r1, %r197;
	ld.shared.f64 	%fd211, [%r198];
	shl.b32 	%r199, %r280, 5;
	add.s32 	%r200, %r199, %r2;
	shl.b32 	%r201, %r200, 3;
	add.s32 	%r202, %r1, %r201;
	ld.shared.f64 	%fd212, [%r202];
	setp.gt.f64 	%p32, %fd211, %fd212;
	selp.b32 	%r203, %r200, %r287, %p32;
	shl.b32 	%r204, %r203, 3;
	add.s32 	%r205, %r1, %r204;
	ld.shared.f64 	%fd213, [%r205];
	add.s32 	%r206, %r200, 32;
	ld.shared.f64 	%fd214, [%r202+256];
	setp.gt.f64 	%p33, %fd213, %fd214;
	selp.b32 	%r207, %r206, %r203, %p33;
	shl.b32 	%r208, %r207, 3;
	add.s32 	%r209, %r1, %r208;
	ld.shared.f64 	%fd215, [%r209];
	add.s32 	%r210, %r200, 64;
	ld.shared.f64 	%fd216, [%r202+512];
	setp.gt.f64 	%p34, %fd215, %fd216;
	selp.b32 	%r211, %r210, %r207, %p34;
	shl.b32 	%r212, %r211, 3;
	add.s32 	%r213, %r1, %r212;
	ld.shared.f64 	%fd217, [%r213];
	add.s32 	%r214, %r200, 96;
	ld.shared.f64 	%fd218, [%r202+768];
	setp.gt.f64 	%p35, %fd217, %fd218;
	selp.b32 	%r287, %r214, %r211, %p35;
	add.s32 	%r280, %r280, 4;
$L__BB1_34:
	setp.eq.s32 	%p36, %r50, 0;
	@%p36 bra 	$L__BB1_39;
	setp.eq.s32 	%p37, %r50, 1;
	@%p37 bra 	$L__BB1_37;
	shl.b32 	%r216, %r287, 3;
	add.s32 	%r217, %r1, %r216;
	ld.shared.f64 	%fd219, [%r217];
	shl.b32 	%r218, %r280, 5;
	add.s32 	%r219, %r218, %r2;
	shl.b32 	%r220, %r219, 3;
	add.s32 	%r221, %r1, %r220;
	ld.shared.f64 	%fd220, [%r221];
	setp.gt.f64 	%p38, %fd219, %fd220;
	selp.b32 	%r222, %r219, %r287, %p38;
	shl.b32 	%r223, %r222, 3;
	add.s32 	%r224, %r1, %r223;
	ld.shared.f64 	%fd221, [%r224];
	add.s32 	%r225, %r219, 32;
	ld.shared.f64 	%fd222, [%r221+256];
	setp.gt.f64 	%p39, %fd221, %fd222;
	selp.b32 	%r287, %r225, %r222, %p39;
	add.s32 	%r280, %r280, 2;
$L__BB1_37:
	and.b32  	%r226, %r29, 1;
	setp.eq.b32 	%p40, %r226, 1;
	not.pred 	%p41, %p40;
	@%p41 bra 	$L__BB1_39;
	shl.b32 	%r227, %r287, 3;
	add.s32 	%r228, %r1, %r227;
	ld.shared.f64 	%fd223, [%r228];
	shl.b32 	%r229, %r280, 5;
	add.s32 	%r230, %r229, %r2;
	shl.b32 	%r231, %r230, 3;
	add.s32 	%r232, %r1, %r231;
	ld.shared.f64 	%fd224, [%r232];
	setp.gt.f64 	%p42, %fd223, %fd224;
	selp.b32 	%r287, %r230, %r287, %p42;
$L__BB1_39:
	shfl.sync.down.b32	%r233|%p43, %r287, 16, 31, -1;
	shl.b32 	%r234, %r287, 3;
	add.s32 	%r235, %r1, %r234;
	ld.shared.f64 	%fd225, [%r235];
	shl.b32 	%r236, %r233, 3;
	add.s32 	%r237, %r1, %r236;
	ld.shared.f64 	%fd226, [%r237];
	setp.gt.f64 	%p44, %fd225, %fd226;
	selp.b32 	%r238, %r233, %r287, %p44;
	shfl.sync.down.b32	%r239|%p45, %r238, 8, 31, -1;
	shl.b32 	%r240, %r238, 3;
	add.s32 	%r241, %r1, %r240;
	ld.shared.f64 	%fd227, [%r241];
	shl.b32 	%r242, %r239, 3;
	add.s32 	%r243, %r1, %r242;
	ld.shared.f64 	%fd228, [%r243];
	setp.gt.f64 	%p46, %fd227, %fd228;
	selp.b32 	%r244, %r239, %r238, %p46;
	shfl.sync.down.b32	%r245|%p47, %r244, 4, 31, -1;
	shl.b32 	%r246, %r244, 3;
	add.s32 	%r247, %r1, %r246;
	ld.shared.f64 	%fd229, [%r247];
	shl.b32 	%r248, %r245, 3;
	add.s32 	%r249, %r1, %r248;
	ld.shared.f64 	%fd230, [%r249];
	setp.gt.f64 	%p48, %fd229, %fd230;
	selp.b32 	%r250, %r245, %r244, %p48;
	shfl.sync.down.b32	%r251|%p49, %r250, 2, 31, -1;
	shl.b32 	%r252, %r250, 3;
	add.s32 	%r253, %r1, %r252;
	ld.shared.f64 	%fd231, [%r253];
	shl.b32 	%r254, %r251, 3;
	add.s32 	%r255, %r1, %r254;
	ld.shared.f64 	%fd232, [%r255];
	setp.gt.f64 	%p50, %fd231, %fd232;
	selp.b32 	%r256, %r251, %r250, %p50;
	shfl.sync.down.b32	%r257|%p51, %r256, 1, 31, -1;
	shl.b32 	%r258, %r256, 3;
	add.s32 	%r259, %r1, %r258;
	ld.shared.f64 	%fd233, [%r259];
	shl.b32 	%r260, %r257, 3;
	add.s32 	%r261, %r1, %r260;
	ld.shared.f64 	%fd234, [%r261];
	setp.gt.f64 	%p52, %fd233, %fd234;
	selp.b32 	%r67, %r257, %r256, %p52;
	setp.ne.s32 	%p53, %r2, 0;
	@%p53 bra 	$L__BB1_43;
	ld.param.u64 	%rd146, [_Z10nnc_e32_v2jPdS_S_PjS_S0__param_5];
	ld.param.u64 	%rd145, [_Z10nnc_e32_v2jPdS_S_PjS_S0__param_4];
	cvta.to.global.u64 	%rd136, %rd145;
	mul.wide.u32 	%rd137, %r3, 4;
	add.s64 	%rd138, %rd136, %rd137;
	st.global.u32 	[%rd138], %r67;
	cvta.to.global.u64 	%rd139, %rd146;
	mul.wide.u32 	%rd140, %r67, 8;
	add.s64 	%rd3, %rd139, %rd140;
	ld.global.u64 	%rd148, [%rd3];
$L__BB1_41:
	mov.b64 	%fd235, %rd148;
	add.f64 	%fd236, %fd1, %fd235;
	mov.b64 	%rd141, %fd236;
	atom.relaxed.global.cas.b64 	%rd6, [%rd3], %rd148, %rd141;
	setp.ne.s64 	%p54, %rd148, %rd6;
	mov.u64 	%rd148, %rd6;
	@%p54 bra 	$L__BB1_41;
	ld.param.u64 	%rd147, [_Z10nnc_e32_v2jPdS_S_PjS_S0__param_6];
	cvta.to.global.u64 	%rd142, %rd147;
	mul.wide.u32 	%rd143, %r67, 4;
	add.s64 	%rd144, %rd142, %rd143;
	atom.global.add.u32 	%r262, [%rd144], 1;
$L__BB1_43:
	ret;

}
	// .globl	_Z10nnc_e32_v3jPdS_S_Pj
.visible .entry _Z10nnc_e32_v3jPdS_S_Pj(
	.param .u32 _Z10nnc_e32_v3jPdS_S_Pj_param_0,
	.param .u64 .ptr .align 1 _Z10nnc_e32_v3jPdS_S_Pj_param_1,
	.param .u64 .ptr .align 1 _Z10nnc_e32_v3jPdS_S_Pj_param_2,
	.param .u64 .ptr .align 1 _Z10nnc_e32_v3jPdS_S_Pj_param_3,
	.param .u64 .ptr .align 1 _Z10nnc_e32_v3jPdS_S_Pj_param_4
)
{
	.reg .pred 	%p<53>;
	.reg .b32 	%r<269>;
	.reg .b64 	%rd<102>;
	.reg .b64 	%fd<225>;

	ld.param.u32 	%r64, [_Z10nnc_e32_v3jPdS_S_Pj_param_0];
	ld.param.u64 	%rd4, [_Z10nnc_e32_v3jPdS_S_Pj_param_1];
	ld.param.u64 	%rd5, [_Z10nnc_e32_v3jPdS_S_Pj_param_2];
	ld.param.u64 	%rd6, [_Z10nnc_e32_v3jPdS_S_Pj_param_3];
	cvta.to.global.u64 	%rd1, %rd5;
	cvta.to.global.u64 	%rd2, %rd6;
	cvta.to.global.u64 	%rd7, %rd4;
	shl.b32 	%r65, %r64, 3;
	mov.u32 	%r66, smem;
	add.s32 	%r1, %r66, %r65;
	mov.u32 	%r2, %tid.x;
	mov.u32 	%r3, %ctaid.x;
	mul.wide.u32 	%rd8, %r3, 8;
	add.s64 	%rd9, %rd7, %rd8;
	ld.global.f64 	%fd1, [%rd9];
	shr.u32 	%r4, %r64, 5;
	setp.lt.u32 	%p1, %r64, 32;
	@%p1 bra 	$L__BB2_25;
	mul.lo.s32 	%r5, %r4, %r2;
	add.s32 	%r68, %r4, -1;
	and.b32  	%r6, %r4, 15;
	setp.lt.u32 	%p2, %r68, 15;
	mov.b32 	%r244, 0;
	@%p2 bra 	$L__BB2_4;
	and.b32  	%r244, %r4, 134217712;
	mov.b32 	%r249, 0;
$L__BB2_3:
	.pragma "nounroll";
	add.s32 	%r70, %r249, %r5;
	mul.wide.u32 	%rd10, %r70, 8;
	add.s64 	%rd11, %rd1, %rd10;
	ld.global.f64 	%fd18, [%rd11];
	shl.b32 	%r71, %r70, 3;
	add.s32 	%r73, %r66, %r71;
	st.shared.f64 	[%r73], %fd18;
	add.s32 	%r74, %r70, 1;
	mul.wide.u32 	%rd12, %r74, 8;
	add.s64 	%rd13, %rd1, %rd12;
	ld.global.f64 	%fd19, [%rd13];
	st.shared.f64 	[%r73+8], %fd19;
	add.s32 	%r75, %r70, 2;
	mul.wide.u32 	%rd14, %r75, 8;
	add.s64 	%rd15, %rd1, %rd14;
	ld.global.f64 	%fd20, [%rd15];
	st.shared.f64 	[%r73+16], %fd20;
	add.s32 	%r76, %r70, 3;
	mul.wide.u32 	%rd16, %r76, 8;
	add.s64 	%rd17, %rd1, %rd16;
	ld.global.f64 	%fd21, [%rd17];
	st.shared.f64 	[%r73+24], %fd21;
	add.s32 	%r77, %r70, 4;
	mul.wide.u32 	%rd18, %r77, 8;
	add.s64 	%rd19, %rd1, %rd18;
	ld.global.f64 	%fd22, [%rd19];
	st.shared.f64 	[%r73+32], %fd22;
	add.s32 	%r78, %r70, 5;
	mul.wide.u32 	%rd20, %r78, 8;
	add.s64 	%rd21, %rd1, %rd20;
	ld.global.f64 	%fd23, [%rd21];
	st.shared.f64 	[%r73+40], %fd23;
	add.s32 	%r79, %r70, 6;
	mul.wide.u32 	%rd22, %r79, 8;
	add.s64 	%rd23, %rd1, %rd22;
	ld.global.f64 	%fd24, [%rd23];
	st.shared.f64 	[%r73+48], %fd24;
	add.s32 	%r80, %r70, 7;
	mul.wide.u32 	%rd24, %r80, 8;
	add.s64 	%rd25, %rd1, %rd24;
	ld.global.f64 	%fd25, [%rd25];
	st.shared.f64 	[%r73+56], %fd25;
	add.s32 	%r81, %r70, 8;
	mul.wide.u32 	%rd26, %r81, 8;
	add.s64 	%rd27, %rd1, %rd26;
	ld.global.f64 	%fd26, [%rd27];
	st.shared.f64 	[%r73+64], %fd26;
	add.s32 	%r82, %r70, 9;
	mul.wide.u32 	%rd28, %r82, 8;
	add.s64 	%rd29, %rd1, %rd28;
	ld.global.f64 	%fd27, [%rd29];
	st.shared.f64 	[%r73+72], %fd27;
	add.s32 	%r83, %r70, 10;
	mul.wide.u32 	%rd30, %r83, 8;
	add.s64 	%rd31, %rd1, %rd30;
	ld.global.f64 	%fd28, [%rd31];
	st.shared.f64 	[%r73+80], %fd28;
	add.s32 	%r84, %r70, 11;
	mul.wide.u32 	%rd32, %r84, 8;
	add.s64 	%rd33, %rd1, %rd32;
	ld.global.f64 	%fd29, [%rd33];
	st.shared.f64 	[%r73+88], %fd29;
	add.s32 	%r85, %r70, 12;
	mul.wide.u32 	%rd34, %r85, 8;
	add.s64 	%rd35, %rd1, %rd34;
	ld.global.f64 	%fd30, [%rd35];
	st.shared.f64 	[%r73+96], %fd30;
	add.s32 	%r86, %r70, 13;
	mul.wide.u32 	%rd36, %r86, 8;
	add.s64 	%rd37, %rd1, %rd36;
	ld.global.f64 	%fd31, [%rd37];
	st.shared.f64 	[%r73+104], %fd31;
	add.s32 	%r87, %r70, 14;
	mul.wide.u32 	%rd38, %r87, 8;
	add.s64 	%rd39, %rd1, %rd38;
	ld.global.f64 	%fd32, [%rd39];
	st.shared.f64 	[%r73+112], %fd32;
	add.s32 	%r88, %r70, 15;
	mul.wide.u32 	%rd40, %r88, 8;
	add.s64 	%rd41, %rd1, %rd40;
	ld.global.f64 	%fd33, [%rd41];
	st.shared.f64 	[%r73+120], %fd33;
	add.s32 	%r249, %r249, 16;
	setp.eq.s32 	%p3, %r249, %r244;
	@%p3 bra 	$L__BB2_4;
	bra.uni 	$L__BB2_3;
$L__BB2_4:
	setp.eq.s32 	%p4, %r6, 0;
	@%p4 bra 	$L__BB2_13;
	and.b32  	%r9, %r4, 7;
	setp.lt.u32 	%p5, %r6, 8;
	@%p5 bra 	$L__BB2_7;
	add.s32 	%r89, %r244, %r5;
	mul.wide.u32 	%rd42, %r89, 8;
	add.s64 	%rd43, %rd1, %rd42;
	ld.global.f64 	%fd34, [%rd43];
	shl.b32 	%r90, %r89, 3;
	add.s32 	%r92, %r66, %r90;
	st.shared.f64 	[%r92], %fd34;
	add.s32 	%r93, %r89, 1;
	mul.wide.u32 	%rd44, %r93, 8;
	add.s64 	%rd45, %rd1, %rd44;
	ld.global.f64 	%fd35, [%rd45];
	st.shared.f64 	[%r92+8], %fd35;
	add.s32 	%r94, %r89, 2;
	mul.wide.u32 	%rd46, %r94, 8;
	add.s64 	%rd47, %rd1, %rd46;
	ld.global.f64 	%fd36, [%rd47];
	st.shared.f64 	[%r92+16], %fd36;
	add.s32 	%r95, %r89, 3;
	mul.wide.u32 	%rd48, %r95, 8;
	add.s64 	%rd49, %rd1, %rd48;
	ld.global.f64 	%fd37, [%rd49];
	st.shared.f64 	[%r92+24], %fd37;
	add.s32 	%r96, %r89, 4;
	mul.wide.u32 	%rd50, %r96, 8;
	add.s64 	%rd51, %rd1, %rd50;
	ld.global.f64 	%fd38, [%rd51];
	st.shared.f64 	[%r92+32], %fd38;
	add.s32 	%r97, %r89, 5;
	mul.wide.u32 	%rd52, %r97, 8;
	add.s64 	%rd53, %rd1, %rd52;
	ld.global.f64 	%fd39, [%rd53];
	st.shared.f64 	[%r92+40], %fd39;
	add.s32 	%r98, %r89, 6;
	mul.wide.u32 	%rd54, %r98, 8;
	add.s64 	%rd55, %rd1, %rd54;
	ld.global.f64 	%fd40, [%rd55];
	st.shared.f64 	[%r92+48], %fd40;
	add.s32 	%r99, %r89, 7;
	mul.wide.u32 	%rd56, %r99, 8;
	add.s64 	%rd57, %rd1, %rd56;
	ld.global.f64 	%fd41, [%rd57];
	st.shared.f64 	[%r92+56], %fd41;
	add.s32 	%r244, %r244, 8;
$L__BB2_7:
	setp.eq.s32 	%p6, %r9, 0;
	@%p6 bra 	$L__BB2_13;
	and.b32  	%r12, %r4, 3;
	setp.lt.u32 	%p7, %r9, 4;
	@%p7 bra 	$L__BB2_10;
	add.s32 	%r100, %r244, %r5;
	mul.wide.u32 	%rd58, %r100, 8;
	add.s64 	%rd59, %rd1, %rd58;
	ld.global.f64 	%fd42, [%rd59];
	shl.b32 	%r101, %r100, 3;
	add.s32 	%r103, %r66, %r101;
	st.shared.f64 	[%r103], %fd42;
	add.s32 	%r104, %r100, 1;
	mul.wide.u32 	%rd60, %r104, 8;
	add.s64 	%rd61, %rd1, %rd60;
	ld.global.f64 	%fd43, [%rd61];
	st.shared.f64 	[%r103+8], %fd43;
	add.s32 	%r105, %r100, 2;
	mul.wide.u32 	%rd62, %r105, 8;
	add.s64 	%rd63, %rd1, %rd62;
	ld.global.f64 	%fd44, [%rd63];
	st.shared.f64 	[%r103+16], %fd44;
	add.s32 	%r106, %r100, 3;
	mul.wide.u32 	%rd64, %r106, 8;
	add.s64 	%rd65, %rd1, %rd64;
	ld.global.f64 	%fd45, [%rd65];
	st.shared.f64 	[%r103+24], %fd45;
	add.s32 	%r244, %r244, 4;
$L__BB2_10:
	setp.eq.s32 	%p8, %r12, 0;
	@%p8 bra 	$L__BB2_13;
	mov.b32 	%r248, 0;
$L__BB2_12:
	.pragma "nounroll";
	add.s32 	%r108, %r244, %r5;
	mul.wide.u32 	%rd66, %r108, 8;
	add.s64 	%rd67, %rd1, %rd66;
	ld.global.f64 	%fd46, [%rd67];
	shl.b32 	%r109, %r108, 3;
	add.s32 	%r111, %r66, %r109;
	st.shared.f64 	[%r111], %fd46;
	add.s32 	%r244, %r244, 1;
	add.s32 	%r248, %r248, 1;
	setp.ne.s32 	%p9, %r248, %r12;
	@%p9 bra 	$L__BB2_12;
$L__BB2_13:
	and.b32  	%r19, %r64, 7;
	and.b32  	%r20, %r64, -8;
	neg.s32 	%r21, %r20;
	mov.b32 	%r250, 0;
$L__BB2_14:
	add.s32 	%r25, %r250, %r5;
	mul.lo.s32 	%r26, %r25, %r64;
	mov.f64 	%fd219, 0d0000000000000000;
	mov.b32 	%r254, 3;
	mov.u32 	%r251, %r26;
	mov.u32 	%r252, %r66;
	mov.u32 	%r253, %r21;
	mov.f64 	%fd224, %fd219;
$L__BB2_15:
	.pragma "nounroll";
	mul.wide.u32 	%rd68, %r251, 8;
	add.s64 	%rd69, %rd2, %rd68;
	ld.global.f64 	%fd48, [%rd69];
	ld.shared.v2.f64 	{%fd49, %fd50}, [%r252];
	sub.f64 	%fd51, %fd1, %fd49;
	mul.f64 	%fd52, %fd48, %fd51;
	mul.f64 	%fd53, %fd51, %fd52;
	sub.f64 	%fd54, %fd53, %fd219;
	add.f64 	%fd55, %fd224, %fd54;
	sub.f64 	%fd56, %fd55, %fd224;
	sub.f64 	%fd57, %fd56, %fd54;
	add.s32 	%r115, %r251, 1;
	mul.wide.u32 	%rd70, %r115, 8;
	add.s64 	%rd71, %rd2, %rd70;
	ld.global.f64 	%fd58, [%rd71];
	sub.f64 	%fd59, %fd1, %fd50;
	mul.f64 	%fd60, %fd58, %fd59;
	mul.f64 	%fd61, %fd59, %fd60;
	sub.f64 	%fd62, %fd61, %fd57;
	add.f64 	%fd63, %fd55, %fd62;
	sub.f64 	%fd64, %fd63, %fd55;
	sub.f64 	%fd65, %fd64, %fd62;
	add.s32 	%r116, %r251, 2;
	mul.wide.u32 	%rd72, %r116, 8;
	add.s64 	%rd73, %rd2, %rd72;
	ld.global.f64 	%fd66, [%rd73];
	ld.shared.v2.f64 	{%fd67, %fd68}, [%r252+16];
	sub.f64 	%fd69, %fd1, %fd67;
	mul.f64 	%fd70, %fd66, %fd69;
	mul.f64 	%fd71, %fd69, %fd70;
	sub.f64 	%fd72, %fd71, %fd65;
	add.f64 	%fd73, %fd63, %fd72;
	sub.f64 	%fd74, %fd73, %fd63;
	sub.f64 	%fd75, %fd74, %fd72;
	add.s32 	%r117, %r251, 3;
	mul.wide.u32 	%rd74, %r117, 8;
	add.s64 	%rd75, %rd2, %rd74;
	ld.global.f64 	%fd76, [%rd75];
	sub.f64 	%fd77, %fd1, %fd68;
	mul.f64 	%fd78, %fd76, %fd77;
	mul.f64 	%fd79, %fd77, %fd78;
	sub.f64 	%fd80, %fd79, %fd75;
	add.f64 	%fd81, %fd73, %fd80;
	sub.f64 	%fd82, %fd81, %fd73;
	sub.f64 	%fd83, %fd82, %fd80;
	add.s32 	%r118, %r251, 4;
	mul.wide.u32 	%rd76, %r118, 8;
	add.s64 	%rd77, %rd2, %rd76;
	ld.global.f64 	%fd84, [%rd77];
	ld.shared.v2.f64 	{%fd85, %fd86}, [%r252+32];
	sub.f64 	%fd87, %fd1, %fd85;
	mul.f64 	%fd88, %fd84, %fd87;
	mul.f64 	%fd89, %fd87, %fd88;
	sub.f64 	%fd90, %fd89, %fd83;
	add.f64 	%fd91, %fd81, %fd90;
	sub.f64 	%fd92, %fd91, %fd81;
	sub.f64 	%fd93, %fd92, %fd90;
	add.s32 	%r119, %r251, 5;
	mul.wide.u32 	%rd78, %r119, 8;
	add.s64 	%rd79, %rd2, %rd78;
	ld.global.f64 	%fd94, [%rd79];
	sub.f64 	%fd95, %fd1, %fd86;
	mul.f64 	%fd96, %fd94, %fd95;
	mul.f64 	%fd97, %fd95, %fd96;
	sub.f64 	%fd98, %fd97, %fd93;
	add.f64 	%fd99, %fd91, %fd98;
	sub.f64 	%fd100, %fd99, %fd91;
	sub.f64 	%fd101, %fd100, %fd98;
	add.s32 	%r120, %r251, 6;
	mul.wide.u32 	%rd80, %r120, 8;
	add.s64 	%rd81, %rd2, %rd80;
	ld.global.f64 	%fd102, [%rd81];
	ld.shared.v2.f64 	{%fd103, %fd104}, [%r252+48];
	sub.f64 	%fd105, %fd1, %fd103;
	mul.f64 	%fd106, %fd102, %fd105;
	mul.f64 	%fd107, %fd105, %fd106;
	sub.f64 	%fd108, %fd107, %fd101;
	add.f64 	%fd109, %fd99, %fd108;
	sub.f64 	%fd110, %fd109, %fd99;
	sub.f64 	%fd111, %fd110, %fd108;
	add.s32 	%r121, %r251, 7;
	mul.wide.u32 	%rd82, %r121, 8;
	add.s64 	%rd83, %rd2, %rd82;
	ld.global.f64 	%fd112, [%rd83];
	sub.f64 	%fd113, %fd1, %fd104;
	mul.f64 	%fd114, %fd112, %fd113;
	mul.f64 	%fd115, %fd113, %fd114;
	sub.f64 	%fd116, %fd115, %fd111;
	add.f64 	%fd224, %fd109, %fd116;
	sub.f64 	%fd117, %fd224, %fd109;
	sub.f64 	%fd219, %fd117, %fd116;
	add.s32 	%r254, %r254, 8;
	add.s32 	%r253, %r253, 8;
	add.s32 	%r252, %r252, 64;
	add.s32 	%r251, %r251, 8;
	setp.ne.s32 	%p10, %r253, 0;
	@%p10 bra 	$L__BB2_15;
	setp.eq.s32 	%p11, %r19, 0;
	@%p11 bra 	$L__BB2_24;
	add.s32 	%r122, %r19, -1;
	setp.lt.u32 	%p12, %r122, 3;
	mov.u32 	%r256, %r20;
	@%p12 bra 	$L__BB2_19;
	mul.wide.u32 	%rd84, %r251, 8;
	add.s64 	%rd85, %rd2, %rd84;
	ld.global.f64 	%fd119, [%rd85];
	ld.shared.v2.f64 	{%fd120, %fd121}, [%r252];
	sub.f64 	%fd122, %fd1, %fd120;
	mul.f64 	%fd123, %fd119, %fd122;
	mul.f64 	%fd124, %fd122, %fd123;
	sub.f64 	%fd125, %fd124, %fd219;
	add.f64 	%fd126, %fd224, %fd125;
	sub.f64 	%fd127, %fd126, %fd224;
	sub.f64 	%fd128, %fd127, %fd125;
	add.s32 	%r123, %r251, 1;
	mul.wide.u32 	%rd86, %r123, 8;
	add.s64 	%rd87, %rd2, %rd86;
	ld.global.f64 	%fd129, [%rd87];
	sub.f64 	%fd130, %fd1, %fd121;
	mul.f64 	%fd131, %fd129, %fd130;
	mul.f64 	%fd132, %fd130, %fd131;
	sub.f64 	%fd133, %fd132, %fd128;
	add.f64 	%fd134, %fd126, %fd133;
	sub.f64 	%fd135, %fd134, %fd126;
	sub.f64 	%fd136, %fd135, %fd133;
	add.s32 	%r124, %r251, 2;
	mul.wide.u32 	%rd88, %r124, 8;
	add.s64 	%rd89, %rd2, %rd88;
	ld.global.f64 	%fd137, [%rd89];
	ld.shared.v2.f64 	{%fd138, %fd139}, [%r252+16];
	sub.f64 	%fd140, %fd1, %fd138;
	mul.f64 	%fd141, %fd137, %fd140;
	mul.f64 	%fd142, %fd140, %fd141;
	sub.f64 	%fd143, %fd142, %fd136;
	add.f64 	%fd144, %fd134, %fd143;
	sub.f64 	%fd145, %fd144, %fd134;
	sub.f64 	%fd146, %fd145, %fd143;
	add.s32 	%r125, %r251, 3;
	mul.wide.u32 	%rd90, %r125, 8;
	add.s64 	%rd91, %rd2, %rd90;
	ld.global.f64 	%fd147, [%rd91];
	sub.f64 	%fd148, %fd1, %fd139;
	mul.f64 	%fd149, %fd147, %fd148;
	mul.f64 	%fd150, %fd148, %fd149;
	sub.f64 	%fd151, %fd150, %fd146;
	add.f64 	%fd224, %fd144, %fd151;
	sub.f64 	%fd152, %fd224, %fd144;
	sub.f64 	%fd219, %fd152, %fd151;
	add.s32 	%r256, %r254, 1;
$L__BB2_19:
	and.b32  	%r126, %r64, 3;
	setp.eq.s32 	%p13, %r126, 0;
	@%p13 bra 	$L__BB2_24;
	setp.eq.s32 	%p14, %r126, 1;
	@%p14 bra 	$L__BB2_22;
	add.s32 	%r127, %r256, %r26;
	mul.wide.u32 	%rd92, %r127, 8;
	add.s64 	%rd93, %rd2, %rd92;
	ld.global.f64 	%fd154, [%rd93];
	shl.b32 	%r128, %r256, 3;
	mov.u32 	%r129, smem;
	add.s32 	%r130, %r129, %r128;
	ld.shared.f64 	%fd155, [%r130];
	sub.f64 	%fd156, %fd1, %fd155;
	mul.f64 	%fd157, %fd154, %fd156;
	mul.f64 	%fd158, %fd156, %fd157;
	sub.f64 	%fd159, %fd158, %fd219;
	add.f64 	%fd160, %fd224, %fd159;
	sub.f64 	%fd161, %fd160, %fd224;
	sub.f64 	%fd162, %fd161, %fd159;
	add.s32 	%r131, %r127, 1;
	mul.wide.u32 	%rd94, %r131, 8;
	add.s64 	%rd95, %rd2, %rd94;
	ld.global.f64 	%fd163, [%rd95];
	ld.shared.f64 	%fd164, [%r130+8];
	sub.f64 	%fd165, %fd1, %fd164;
	mul.f64 	%fd166, %fd163, %fd165;
	mul.f64 	%fd167, %fd165, %fd166;
	sub.f64 	%fd168, %fd167, %fd162;
	add.f64 	%fd224, %fd160, %fd168;
	sub.f64 	%fd169, %fd224, %fd160;
	sub.f64 	%fd219, %fd169, %fd168;
	add.s32 	%r256, %r256, 2;
$L__BB2_22:
	and.b32  	%r132, %r64, 1;
	setp.eq.b32 	%p15, %r132, 1;
	not.pred 	%p16, %p15;
	@%p16 bra 	$L__BB2_24;
	add.s32 	%r133, %r256, %r26;
	mul.wide.u32 	%rd96, %r133, 8;
	add.s64 	%rd97, %rd2, %rd96;
	ld.global.f64 	%fd170, [%rd97];
	shl.b32 	%r134, %r256, 3;
	mov.u32 	%r135, smem;
	add.s32 	%r136, %r135, %r134;
	ld.shared.f64 	%fd171, [%r136];
	sub.f64 	%fd172, %fd1, %fd171;
	mul.f64 	%fd173, %fd170, %fd172;
	mul.f64 	%fd174, %fd172, %fd173;
	sub.f64 	%fd175, %fd174, %fd219;
	add.f64 	%fd224, %fd224, %fd175;
$L__BB2_24:
	shl.b32 	%r137, %r25, 3;
	add.s32 	%r138, %r1, %r137;
	st.shared.f64 	[%r138], %fd224;
	add.s32 	%r250, %r250, 1;
	setp.eq.s32 	%p17, %r250, %r4;
	@%p17 bra 	$L__BB2_25;
	bra.uni 	$L__BB2_14;
$L__BB2_25:
	setp.lt.u32 	%p18, %r64, 64;
	mov.u32 	%r268, %r2;
	@%p18 bra 	$L__BB2_37;
	add.s32 	%r27, %r4, -1;
	add.s32 	%r141, %r4, -2;
	and.b32  	%r28, %r27, 7;
	setp.lt.u32 	%p19, %r141, 7;
	mov.b32 	%r261, 1;
	mov.u32 	%r268, %r2;
	@%p19 bra 	$L__BB2_29;
	and.b32  	%r29, %r27, -8;
	mov.b32 	%r266, 1;
	mov.u32 	%r268, %r2;
$L__BB2_28:
	.pragma "nounroll";
	shl.b32 	%r143, %r268, 3;
	add.s32 	%r144, %r1, %r143;
	ld.shared.f64 	%fd176, [%r144];
	shl.b32 	%r145, %r266, 5;
	add.s32 	%r146, %r145, %r2;
	shl.b32 	%r147, %r146, 3;
	add.s32 	%r148, %r1, %r147;
	ld.shared.f64 	%fd177, [%r148];
	setp.gt.f64 	%p20, %fd176, %fd177;
	selp.b32 	%r149, %r146, %r268, %p20;
	shl.b32 	%r150, %r149, 3;
	add.s32 	%r151, %r1, %r150;
	ld.shared.f64 	%fd178, [%r151];
	add.s32 	%r152, %r146, 32;
	ld.shared.f64 	%fd179, [%r148+256];
	setp.gt.f64 	%p21, %fd178, %fd179;
	selp.b32 	%r153, %r152, %r149, %p21;
	shl.b32 	%r154, %r153, 3;
	add.s32 	%r155, %r1, %r154;
	ld.shared.f64 	%fd180, [%r155];
	add.s32 	%r156, %r146, 64;
	ld.shared.f64 	%fd181, [%r148+512];
	setp.gt.f64 	%p22, %fd180, %fd181;
	selp.b32 	%r157, %r156, %r153, %p22;
	shl.b32 	%r158, %r157, 3;
	add.s32 	%r159, %r1, %r158;
	ld.shared.f64 	%fd182, [%r159];
	add.s32 	%r160, %r146, 96;
	ld.shared.f64 	%fd183, [%r148+768];
	setp.gt.f64 	%p23, %fd182, %fd183;
	selp.b32 	%r161, %r160, %r157, %p23;
	shl.b32 	%r162, %r161, 3;
	add.s32 	%r163, %r1, %r162;
	ld.shared.f64 	%fd184, [%r163];
	add.s32 	%r164, %r146, 128;
	ld.shared.f64 	%fd185, [%r148+1024];
	setp.gt.f64 	%p24, %fd184, %fd185;
	selp.b32 	%r165, %r164, %r161, %p24;
	shl.b32 	%r166, %r165, 3;
	add.s32 	%r167, %r1, %r166;
	ld.shared.f64 	%fd186, [%r167];
	add.s32 	%r168, %r146, 160;
	ld.shared.f64 	%fd187, [%r148+1280];
	setp.gt.f64 	%p25, %fd186, %fd187;
	selp.b32 	%r169, %r168, %r165, %p25;
	shl.b32 	%r170, %r169, 3;
	add.s32 	%r171, %r1, %r170;
	ld.shared.f64 	%fd188, [%r171];
	add.s32 	%r172, %r146, 192;
	ld.shared.f64 	%fd189, [%r148+1536];
	setp.gt.f64 	%p26, %fd188, %fd189;
	selp.b32 	%r173, %r172, %r169, %p26;
	shl.b32 	%r174, %r173, 3;
	add.s32 	%r175, %r1, %r174;
	ld.shared.f64 	%fd190, [%r175];
	add.s32 	%r176, %r146, 224;
	ld.shared.f64 	%fd191, [%r148+1792];
	setp.gt.f64 	%p27, %fd190, %fd191;
	selp.b32 	%r268, %r176, %r173, %p27;
	add.s32 	%r261, %r266, 8;
	add.s32 	%r177, %r266, 7;
	setp.eq.s32 	%p28, %r177, %r29;
	mov.u32 	%r266, %r261;
	@%p28 bra 	$L__BB2_29;
	bra.uni 	$L__BB2_28;
$L__BB2_29:
	setp.eq.s32 	%p29, %r28, 0;
	@%p29 bra 	$L__BB2_37;
	and.b32  	%r46, %r27, 3;
	setp.lt.u32 	%p30, %r28, 4;
	@%p30 bra 	$L__BB2_32;
	shl.b32 	%r179, %r268, 3;
	add.s32 	%r180, %r1, %r179;
	ld.shared.f64 	%fd192, [%r180];
	shl.b32 	%r181, %r261, 5;
	add.s32 	%r182, %r181, %r2;
	shl.b32 	%r183, %r182, 3;
	add.s32 	%r184, %r1, %r183;
	ld.shared.f64 	%fd193, [%r184];
	setp.gt.f64 	%p31, %fd192, %fd193;
	selp.b32 	%r185, %r182, %r268, %p31;
	shl.b32 	%r186, %r185, 3;
	add.s32 	%r187, %r1, %r186;
	ld.shared.f64 	%fd194, [%r187];
	add.s32 	%r188, %r182, 32;
	ld.shared.f64 	%fd195, [%r184+256];
	setp.gt.f64 	%p32, %fd194, %fd195;
	selp.b32 	%r189, %r188, %r185, %p32;
	shl.b32 	%r190, %r189, 3;
	add.s32 	%r191, %r1, %r190;
	ld.shared.f64 	%fd196, [%r191];
	add.s32 	%r192, %r182, 64;
	ld.shared.f64 	%fd197, [%r184+512];
	setp.gt.f64 	%p33, %fd196, %fd197;
	selp.b32 	%r193, %r192, %r189, %p33;
	shl.b32 	%r194, %r193, 3;
	add.s32 	%r195, %r1, %r194;
	ld.shared.f64 	%fd198, [%r195];
	add.s32 	%r196, %r182, 96;
	ld.shared.f64 	%fd199, [%r184+768];
	setp.gt.f64 	%p34, %fd198, %fd199;
	selp.b32 	%r268, %r196, %r193, %p34;
	add.s32 	%r261, %r261, 4;
$L__BB2_32:
	setp.eq.s32 	%p35, %r46, 0;
	@%p35 bra 	$L__BB2_37;
	setp.eq.s32 	%p36, %r46, 1;
	@%p36 bra 	$L__BB2_35;
	shl.b32 	%r198, %r268, 3;
	add.s32 	%r199, %r1, %r198;
	ld.shared.f64 	%fd200, [%r199];
	shl.b32 	%r200, %r261, 5;
	add.s32 	%r201, %r200, %r2;
	shl.b32 	%r202, %r201, 3;
	add.s32 	%r203, %r1, %r202;
	ld.shared.f64 	%fd201, [%r203];
	setp.gt.f64 	%p37, %fd200, %fd201;
	selp.b32 	%r204, %r201, %r268, %p37;
	shl.b32 	%r205, %r204, 3;
	add.s32 	%r206, %r1, %r205;
	ld.shared.f64 	%fd202, [%r206];
	add.s32 	%r207, %r201, 32;
	ld.shared.f64 	%fd203, [%r203+256];
	setp.gt.f64 	%p38, %fd202, %fd203;
	selp.b32 	%r268, %r207, %r204, %p38;
	add.s32 	%r261, %r261, 2;
$L__BB2_35:
	and.b32  	%r208, %r27, 1;
	setp.eq.b32 	%p39, %r208, 1;
	not.pred 	%p40, %p39;
	@%p40 bra 	$L__BB2_37;
	shl.b32 	%r209, %r268, 3;
	add.s32 	%r210, %r1, %r209;
	ld.shared.f64 	%fd204, [%r210];
	shl.b32 	%r211, %r261, 5;
	add.s32 	%r212, %r211, %r2;
	shl.b32 	%r213, %r212, 3;
	add.s32 	%r214, %r1, %r213;
	ld.shared.f64 	%fd205, [%r214];
	setp.gt.f64 	%p41, %fd204, %fd205;
	selp.b32 	%r268, %r212, %r268, %p41;
$L__BB2_37:
	shfl.sync.down.b32	%r215|%p42, %r268, 16, 31, -1;
	shl.b32 	%r216, %r268, 3;
	add.s32 	%r217, %r1, %r216;
	ld.shared.f64 	%fd206, [%r217];
	shl.b32 	%r218, %r215, 3;
	add.s32 	%r219, %r1, %r218;
	ld.shared.f64 	%fd207, [%r219];
	setp.gt.f64 	%p43, %fd206, %fd207;
	selp.b32 	%r220, %r215, %r268, %p43;
	shfl.sync.down.b32	%r221|%p44, %r220, 8, 31, -1;
	shl.b32 	%r222, %r220, 3;
	add.s32 	%r223, %r1, %r222;
	ld.shared.f64 	%fd208, [%r223];
	shl.b32 	%r224, %r221, 3;
	add.s32 	%r225, %r1, %r224;
	ld.shared.f64 	%fd209, [%r225];
	setp.gt.f64 	%p45, %fd208, %fd209;
	selp.b32 	%r226, %r221, %r220, %p45;
	shfl.sync.down.b32	%r227|%p46, %r226, 4, 31, -1;
	shl.b32 	%r228, %r226, 3;
	add.s32 	%r229, %r1, %r228;
	ld.shared.f64 	%fd210, [%r229];
	shl.b32 	%r230, %r227, 3;
	add.s32 	%r231, %r1, %r230;
	ld.shared.f64 	%fd211, [%r231];
	setp.gt.f64 	%p47, %fd210, %fd211;
	selp.b32 	%r232, %r227, %r226, %p47;
	shfl.sync.down.b32	%r233|%p48, %r232, 2, 31, -1;
	shl.b32 	%r234, %r232, 3;
	add.s32 	%r235, %r1, %r234;
	ld.shared.f64 	%fd212, [%r235];
	shl.b32 	%r236, %r233, 3;
	add.s32 	%r237, %r1, %r236;
	ld.shared.f64 	%fd213, [%r237];
	setp.gt.f64 	%p49, %fd212, %fd213;
	selp.b32 	%r238, %r233, %r232, %p49;
	shfl.sync.down.b32	%r239|%p50, %r238, 1, 31, -1;
	shl.b32 	%r240, %r238, 3;
	add.s32 	%r241, %r1, %r240;
	ld.shared.f64 	%fd214, [%r241];
	shl.b32 	%r242, %r239, 3;
	add.s32 	%r243, %r1, %r242;
	ld.shared.f64 	%fd215, [%r243];
	setp.gt.f64 	%p51, %fd214, %fd215;
	selp.b32 	%r63, %r239, %r238, %p51;
	setp.ne.s32 	%p52, %r2, 0;
	@%p52 bra 	$L__BB2_39;
	ld.param.u64 	%rd101, [_Z10nnc_e32_v3jPdS_S_Pj_param_4];
	cvta.to.global.u64 	%rd98, %rd101;
	mul.wide.u32 	%rd99, %r3, 4;
	add.s64 	%rd100, %rd98, %rd99;
	st.global.u32 	[%rd100], %r63;
$L__BB2_39:
	ret;

}


// ===== COMPILED SASS (sm_100) =====

	.target	sm_100

	.elftype	@"ET_EXEC"


//--------------------- .note.nv.tkinfo           --------------------------
	.section	.note.nv.tkinfo,"",@"SHT_NOTE"
	.sectionflags	@"SHF_NOTE_NV_TKINFO"
	.tkinfo
        /*0018*/ 	.word	0x00000002
        /*0030*/ 	.string	""
        /*0030*/ 	.string	"ptxas"
        /*0030*/ 	.string	"Cuda compilation tools, release 13.0, V13.0.88"
        /*0030*/ 	.string	"Build cuda_13.0.r13.0/compiler.36424714_0"
        /*0030*/ 	.string	"-arch sm_100 -m 64 "



//--------------------- .note.nv.cuinfo           --------------------------
	.section	.note.nv.cuinfo,"",@"SHT_NOTE"
	.sectionflags	@"SHF_NOTE_NV_CUINFO"
        /*0018*/ 	.short	0x0002
        /*001a*/ 	.short	0x0064
        /*001c*/ 	.short	0x0082
	.zero		2


//--------------------- .nv.info                  --------------------------
	.section	.nv.info,"",@"SHT_CUDA_INFO"
	.align	4


	//----- nvinfo : EIATTR_REGCOUNT
	.align		4
        /*0000*/ 	.byte	0x04, 0x2f
        /*0002*/ 	.short	(.L_1 - .L_0)
	.align		4
.L_0:
        /*0004*/ 	.word	index@(_Z7nnc_e32jPdS_S_PjS_S0_)
        /*0008*/ 	.word	0x00000020


	//----- nvinfo : EIATTR_FRAME_SIZE
	.align		4
.L_1:
        /*000c*/ 	.byte	0x04, 0x11
        /*000e*/ 	.short	(.L_3 - .L_2)
	.align		4
.L_2:
        /*0010*/ 	.word	index@(_Z7nnc_e32jPdS_S_PjS_S0_)
        /*0014*/ 	.word	0x00000000


	//----- nvinfo : EIATTR_REGCOUNT
	.align		4
.L_3:
        /*0018*/ 	.byte	0x04, 0x2f
        /*001a*/ 	.short	(.L_5 - .L_4)
	.align		4
.L_4:
        /*001c*/ 	.word	index@(_Z10nnc_e32_v2jPdS_S_PjS_S0_)
        /*0020*/ 	.word	0x00000020


	//----- nvinfo : EIATTR_FRAME_SIZE
	.align		4
.L_5:
        /*0024*/ 	.byte	0x04, 0x11
        /*0026*/ 	.short	(.L_7 - .L_6)
	.align		4
.L_6:
        /*0028*/ 	.word	index@(_Z10nnc_e32_v2jPdS_S_PjS_S0_)
        /*002c*/ 	.word	0x00000000


	//----- nvinfo : EIATTR_REGCOUNT
	.align		4
.L_7:
        /*0030*/ 	.byte	0x04, 0x2f
        /*0032*/ 	.short	(.L_9 - .L_8)
	.align		4
.L_8:
        /*0034*/ 	.word	index@(_Z10nnc_e32_v3jPdS_S_Pj)
        /*0038*/ 	.word	0x00000020


	//----- nvinfo : EIATTR_FRAME_SIZE
	.align		4
.L_9:
        /*003c*/ 	.byte	0x04, 0x11
        /*003e*/ 	.short	(.L_11 - .L_10)
	.align		4
.L_10:
        /*0040*/ 	.word	index@(_Z10nnc_e32_v3jPdS_S_Pj)
        /*0044*/ 	.word	0x00000000


	//----- nvinfo : EIATTR_MIN_STACK_SIZE
	.align		4
.L_11:
        /*0048*/ 	.byte	0x04, 0x12
        /*004a*/ 	.short	(.L_13 - .L_12)
	.align		4
.L_12:
        /*004c*/ 	.word	index@(_Z10nnc_e32_v3jPdS_S_Pj)
        /*0050*/ 	.word	0x00000000


	//----- nvinfo : EIATTR_MIN_STACK_SIZE
	.align		4
.L_13:
        /*0054*/ 	.byte	0x04, 0x12
        /*0056*/ 	.short	(.L_15 - .L_14)
	.align		4
.L_14:
        /*0058*/ 	.word	index@(_Z10nnc_e32_v2jPdS_S_PjS_S0_)
        /*005c*/ 	.word	0x00000000


	//----- nvinfo : EIATTR_MIN_STACK_SIZE
	.align		4
.L_15:
        /*0060*/ 	.byte	0x04, 0x12
        /*0062*/ 	.short	(.L_17 - .L_16)
	.align		4
.L_16:
        /*0064*/ 	.word	index@(_Z7nnc_e32jPdS_S_PjS_S0_)
        /*0068*/ 	.word	0x00000000
.L_17:


//--------------------- .nv.compat                --------------------------
	.section	.nv.compat,"",@"SHT_CUDA_COMPAT_INFO"
	.align	4
        /*0000*/ 	.byte	0x02, 0x09, 0x00, 0x00, 0x02, 0x02, 0x01, 0x00, 0x02, 0x05, 0x05, 0x00, 0x03, 0x07, 0x01, 0x01
        /*0010*/ 	.byte	0x02, 0x03, 0x00, 0x00, 0x02, 0x06, 0x01, 0x00, 0x04, 0x0b, 0x08, 0x00, 0x01, 0x00, 0x00, 0x00
        /*0020*/ 	.byte	0x00, 0x00, 0x00, 0x00


//--------------------- .nv.info._Z10nnc_e32_v3jPdS_S_Pj --------------------------
	.section	.nv.info._Z10nnc_e32_v3jPdS_S_Pj,"",@"SHT_CUDA_INFO"
	.sectionflags	@""
	.align	4


	//----- nvinfo : EIATTR_CUDA_API_VERSION
	.align		4
        /*0000*/ 	.byte	0x04, 0x37
        /*0002*/ 	.short	(.L_19 - .L_18)
.L_18:
        /*0004*/ 	.word	0x00000082


	//----- nvinfo : EIATTR_KPARAM_INFO
	.align		4
.L_19:
        /*0008*/ 	.byte	0x04, 0x17
        /*000a*/ 	.short	(.L_21 - .L_20)
.L_20:
        /*000c*/ 	.word	0x00000000
        /*0010*/ 	.short	0x0004
        /*0012*/ 	.short	0x0020
        /*0014*/ 	.byte	0x00, 0xf5, 0x21, 0x00


	//----- nvinfo : EIATTR_KPARAM_INFO
	.align		4
.L_21:
        /*0018*/ 	.byte	0x04, 0x17
        /*001a*/ 	.short	(.L_23 - .L_22)
.L_22:
        /*001c*/ 	.word	0x00000000
        /*0020*/ 	.short	0x0003
        /*0022*/ 	.short	0x0018
        /*0024*/ 	.byte	0x00, 0xf5, 0x21, 0x00


	//----- nvinfo : EIATTR_KPARAM_INFO
	.align		4
.L_23:
        /*0028*/ 	.byte	0x04, 0x17
        /*002a*/ 	.short	(.L_25 - .L_24)
.L_24:
        /*002c*/ 	.word	0x00000000
        /*0030*/ 	.short	0x0002
        /*0032*/ 	.short	0x0010
        /*0034*/ 	.byte	0x00, 0xf5, 0x21, 0x00


	//----- nvinfo : EIATTR_KPARAM_INFO
	.align		4
.L_25:
        /*0038*/ 	.byte	0x04, 0x17
        /*003a*/ 	.short	(.L_27 - .L_26)
.L_26:
        /*003c*/ 	.word	0x00000000
        /*0040*/ 	.short	0x0001
        /*0042*/ 	.short	0x0008
        /*0044*/ 	.byte	0x00, 0xf5, 0x21, 0x00


	//----- nvinfo : EIATTR_KPARAM_INFO
	.align		4
.L_27:
        /*0048*/ 	.byte	0x04, 0x17
        /*004a*/ 	.short	(.L_29 - .L_28)
.L_28:
        /*004c*/ 	.word	0x00000000
        /*0050*/ 	.short	0x0000
        /*0052*/ 	.short	0x0000
        /*0054*/ 	.byte	0x00, 0xf0, 0x11, 0x00


	//----- nvinfo : EIATTR_SPARSE_MMA_MASK
	.align		4
.L_29:
        /*0058*/ 	.byte	0x03, 0x50
        /*005a*/ 	.short	0x0000


	//----- nvinfo : EIATTR_MAXREG_COUNT
	.align		4
        /*005c*/ 	.byte	0x03, 0x1b
        /*005e*/ 	.short	0x00ff


	//----- nvinfo : EIATTR_MERCURY_ISA_VERSION
	.align		4
        /*0060*/ 	.byte	0x03, 0x5f
        /*0062*/ 	.short	0x0101


	//----- nvinfo : EIATTR_COOP_GROUP_MASK_REGIDS
	.align		4
        /*0064*/ 	.byte	0x04, 0x29
        /*0066*/ 	.short	(.L_31 - .L_30)


	//   ....[0]....
.L_30:
        /*0068*/ 	.word	0xffffffff


	//   ....[1]....
        /*006c*/ 	.word	0xffffffff


	//   ....[2]....
        /*0070*/ 	.word	0xffffffff


	//   ....[3]....
        /*0074*/ 	.word	0xffffffff


	//   ....[4]....
        /*0078*/ 	.word	0xffffffff


	//----- nvinfo : EIATTR_COOP_GROUP_INSTR_OFFSETS
	.align		4
.L_31:
        /*007c*/ 	.byte	0x04, 0x28
        /*007e*/ 	.short	(.L_33 - .L_32)


	//   ....[0]....
.L_32:
        /*0080*/ 	.word	0x00001d90


	//   ....[1]....
        /*0084*/ 	.word	0x00001e10


	//   ....[2]....
        /*0088*/ 	.word	0x00001e80


	//   ....[3]....
        /*008c*/ 	.word	0x00001ef0


	//   ....[4]....
        /*0090*/ 	.word	0x00001f70


	//----- nvinfo : EIATTR_VRC_CTA_INIT_COUNT
	.align		4
.L_33:
        /*0094*/ 	.byte	0x02, 0x4a
	.zero		1
	.zero		1


	//----- nvinfo : EIATTR_EXIT_INSTR_OFFSETS
	.align		4
        /*0098*/ 	.byte	0x04, 0x1c
        /*009a*/ 	.short	(.L_35 - .L_34)


	//   ....[0]....
.L_34:
        /*009c*/ 	.word	0x00001fb0


	//   ....[1]....
        /*00a0*/ 	.word	0x00002010


	//----- nvinfo : EIATTR_CBANK_PARAM_SIZE
	.align		4
.L_35:
        /*00a4*/ 	.byte	0x03, 0x19
        /*00a6*/ 	.short	0x0028


	//----- nvinfo : EIATTR_PARAM_CBANK
	.align		4
        /*00a8*/ 	.byte	0x04, 0x0a
        /*00aa*/ 	.short	(.L_37 - .L_36)
	.align		4
.L_36:
        /*00ac*/ 	.word	index@(.nv.constant0._Z10nnc_e32_v3jPdS_S_Pj)
        /*00b0*/ 	.short	0x0380
        /*00b2*/ 	.short	0x0028


	//----- nvinfo : EIATTR_SW_WAR
	.align		4
.L_37:
        /*00b4*/ 	.byte	0x04, 0x36
        /*00b6*/ 	.short	(.L_39 - .L_38)
.L_38:
        /*00b8*/ 	.word	0x00000008
.L_39:


//--------------------- .nv.info._Z10nnc_e32_v2jPdS_S_PjS_S0_ --------------------------
	.section	.nv.info._Z10nnc_e32_v2jPdS_S_PjS_S0_,"",@"SHT_CUDA_INFO"
	.sectionflags	@""
	.align	4


	//----- nvinfo : EIATTR_CUDA_API_VERSION
	.align		4
        /*0000*/ 	.byte	0x04, 0x37
        /*0002*/ 	.short	(.L_41 - .L_40)
.L_40:
        /*0004*/ 	.word	0x00000082


	//----- nvinfo : EIATTR_KPARAM_INFO
	.align		4
.L_41:
        /*0008*/ 	.byte	0x04, 0x17
        /*000a*/ 	.short	(.L_43 - .L_42)
.L_42:
        /*000c*/ 	.word	0x00000000
        /*0010*/ 	.short	0x0006
        /*0012*/ 	.short	0x0030
        /*0014*/ 	.byte	0x00, 0xf5, 0x21, 0x00


	//----- nvinfo : EIATTR_KPARAM_INFO
	.align		4
.L_43:
        /*0018*/ 	.byte	0x04, 0x17
        /*001a*/ 	.short	(.L_45 - .L_44)
.L_44:
        /*001c*/ 	.word	0x00000000
        /*0020*/ 	.short	0x0005
        /*0022*/ 	.short	0x0028
        /*0024*/ 	.byte	0x00, 0xf5, 0x21, 0x00


	//----- nvinfo : EIATTR_KPARAM_INFO
	.align		4
.L_45:
        /*0028*/ 	.byte	0x04, 0x17
        /*002a*/ 	.short	(.L_47 - .L_46)
.L_46:
        /*002c*/ 	.word	0x00000000
        /*0030*/ 	.short	0x0004
        /*0032*/ 	.short	0x0020
        /*0034*/ 	.byte	0x00, 0xf5, 0x21, 0x00


	//----- nvinfo : EIATTR_KPARAM_INFO
	.align		4
.L_47:
        /*0038*/ 	.byte	0x04, 0x17
        /*003a*/ 	.short	(.L_49 - .L_48)
.L_48:
        /*003c*/ 	.word	0x00000000
        /*0040*/ 	.short	0x0003
        /*0042*/ 	.short	0x0018
        /*0044*/ 	.byte	0x00, 0xf5, 0x21, 0x00


	//----- nvinfo : EIATTR_KPARAM_INFO
	.align		4
.L_49:
        /*0048*/ 	.byte	0x04, 0x17
        /*004a*/ 	.short	(.L_51 - .L_50)
.L_50:
        /*004c*/ 	.word	0x00000000
        /*0050*/ 	.short	0x0002
        /*0052*/ 	.short	0x0010
        /*0054*/ 	.byte	0x00, 0xf5, 0x21, 0x00


	//----- nvinfo : EIATTR_KPARAM_INFO
	.align		4
.L_51:
        /*0058*/ 	.byte	0x04, 0x17
        /*005a*/ 	.short	(.L_53 - .L_52)
.L_52:
        /*005c*/ 	.word	0x00000000
        /*0060*/ 	.short	0x0001
        /*0062*/ 	.short	0x0008
        /*0064*/ 	.byte	0x00, 0xf5, 0x21, 0x00


	//----- nvinfo : EIATTR_KPARAM_INFO
	.align		4
.L_53:
        /*0068*/ 	.byte	0x04, 0x17
        /*006a*/ 	.short	(.L_55 - .L_54)
.L_54:
        /*006c*/ 	.word	0x00000000
        /*0070*/ 	.short	0x0000
        /*0072*/ 	.short	0x0000
        /*0074*/ 	.byte	0x00, 0xf0, 0x11, 0x00


	//----- nvinfo : EIATTR_SPARSE_MMA_MASK
	.align		4
.L_55:
        /*0078*/ 	.byte	0x03, 0x50
        /*007a*/ 	.short	0x0000


	//----- nvinfo : EIATTR_MAXREG_COUNT
	.align		4
        /*007c*/ 	.byte	0x03, 0x1b
        /*007e*/ 	.short	0x00ff


	//----- nvinfo : EIATTR_MERCURY_ISA_VERSION
	.align		4
        /*0080*/ 	.byte	0x03, 0x5f
        /*0082*/ 	.short	0x0101


	//----- nvinfo : EIATTR_COOP_GROUP_MASK_REGIDS
	.align		4
        /*0084*/ 	.byte	0x04, 0x29
        /*0086*/ 	.short	(.L_57 - .L_56)


	//   ....[0]....
.L_56:
        /*0088*/ 	.word	0xffffffff


	//   ....[1]....
        /*008c*/ 	.word	0xffffffff


	//   ....[2]....
        /*0090*/ 	.word	0xffffffff


	//   ....[3]....
        /*0094*/ 	.word	0xffffffff


	//   ....[4]....
        /*0098*/ 	.word	0xffffffff


	//----- nvinfo : EIATTR_COOP_GROUP_INSTR_OFFSETS
	.align		4
.L_57:
        /*009c*/ 	.byte	0x04, 0x28
        /*009e*/ 	.short	(.L_59 - .L_58)


	//   ....[0]....
.L_58:
        /*00a0*/ 	.word	0x000021a0


	//   ....[1]....
        /*00a4*/ 	.word	0x00002220


	//   ....[2]....
        /*00a8*/ 	.word	0x00002290


	//   ....[3]....
        /*00ac*/ 	.word	0x00002300


	//   ....[4]....
        /*00b0*/ 	.word	0x00002380


	//----- nvinfo : EIATTR_VRC_CTA_INIT_COUNT
	.align		4
.L_59:
        /*00b4*/ 	.byte	0x02, 0x4a
	.zero		1
	.zero		1


	//----- nvinfo : EIATTR_EXIT_INSTR_OFFSETS
	.align		4
        /*00b8*/ 	.byte	0x04, 0x1c
        /*00ba*/ 	.short	(.L_61 - .L_60)


	//   ....[0]....
.L_60:
        /*00bc*/ 	.word	0x000023c0


	//   ....[1]....
        /*00c0*/ 	.word	0x00002530


	//----- nvinfo : EIATTR_CRS_STACK_SIZE
	.align		4
.L_61:
        /*00c4*/ 	.byte	0x04, 0x1e
        /*00c6*/ 	.short	(.L_63 - .L_62)
.L_62:
        /*00c8*/ 	.word	0x00000000


	//----- nvinfo : EIATTR_CBANK_PARAM_SIZE
	.align		4
.L_63:
        /*00cc*/ 	.byte	0x03, 0x19
        /*00ce*/ 	.short	0x0038


	//----- nvinfo : EIATTR_PARAM_CBANK
	.align		4
        /*00d0*/ 	.byte	0x04, 0x0a
        /*00d2*/ 	.short	(.L_65 - .L_64)
	.align		4
.L_64:
        /*00d4*/ 	.word	index@(.nv.constant0._Z10nnc_e32_v2jPdS_S_PjS_S0_)
        /*00d8*/ 	.short	0x0380
        /*00da*/ 	.short	0x0038


	//----- nvinfo : EIATTR_SW_WAR
	.align		4
.L_65:
        /*00dc*/ 	.byte	0x04, 0x36
        /*00de*/ 	.short	(.L_67 - .L_66)
.L_66:
        /*00e0*/ 	.word	0x00000008
.L_67:


//--------------------- .nv.info._Z7nnc_e32jPdS_S_PjS_S0_ --------------------------
	.section	.nv.info._Z7nnc_e32jPdS_S_PjS_S0_,"",@"SHT_CUDA_INFO"
	.sectionflags	@""
	.align	4


	//----- nvinfo : EIATTR_CUDA_API_VERSION
	.align		4
        /*0000*/ 	.byte	0x04, 0x37
        /*0002*/ 	.short	(.L_69 - .L_68)
.L_68:
        /*0004*/ 	.word	0x00000082


	//----- nvinfo : EIATTR_KPARAM_INFO
	.align		4
.L_69:
        /*0008*/ 	.byte	0x04, 0x17
        /*000a*/ 	.short	(.L_71 - .L_70)
.L_70:
        /*000c*/ 	.word	0x00000000
        /*0010*/ 	.short	0x0006
        /*0012*/ 	.short	0x0030
        /*0014*/ 	.byte	0x00, 0xf5, 0x21, 0x00


	//----- nvinfo : EIATTR_KPARAM_INFO
	.align		4
.L_71:
        /*0018*/ 	.byte	0x04, 0x17
        /*001a*/ 	.short	(.L_73 - .L_72)
.L_72:
        /*001c*/ 	.word	0x00000000
        /*0020*/ 	.short	0x0005
        /*0022*/ 	.short	0x0028
        /*0024*/ 	.byte	0x00, 0xf5, 0x21, 0x00


	//----- nvinfo : EIATTR_KPARAM_INFO
	.align		4
.L_73:
        /*0028*/ 	.byte	0x04, 0x17
        /*002a*/ 	.short	(.L_75 - .L_74)
.L_74:
        /*002c*/ 	.word	0x00000000
        /*0030*/ 	.short	0x0004
        /*0032*/ 	.short	0x0020
        /*0034*/ 	.byte	0x00, 0xf5, 0x21, 0x00


	//----- nvinfo : EIATTR_KPARAM_INFO
	.align		4
.L_75:
        /*0038*/ 	.byte	0x04, 0x17
        /*003a*/ 	.short	(.L_77 - .L_76)
.L_76:
        /*003c*/ 	.word	0x00000000
        /*0040*/ 	.short	0x0003
        /*0042*/ 	.short	0x0018
        /*0044*/ 	.byte	0x00, 0xf5, 0x21, 0x00


	//----- nvinfo : EIATTR_KPARAM_INFO
	.align		4
.L_77:
        /*0048*/ 	.byte	0x04, 0x17
        /*004a*/ 	.short	(.L_79 - .L_78)
.L_78:
        /*004c*/ 	.word	0x00000000
        /*0050*/ 	.short	0x0002
        /*0052*/ 	.short	0x0010
        /*0054*/ 	.byte	0x00, 0xf5, 0x21, 0x00


	//----- nvinfo : EIATTR_KPARAM_INFO
	.align		4
.L_79:
        /*0058*/ 	.byte	0x04, 0x17
        /*005a*/ 	.short	(.L_81 - .L_80)
.L_80:
        /*005c*/ 	.word	0x00000000
        /*0060*/ 	.short	0x0001
        /*0062*/ 	.short	0x0008
        /*0064*/ 	.byte	0x00, 0xf5, 0x21, 0x00


	//----- nvinfo : EIATTR_KPARAM_INFO
	.align		4
.L_81:
        /*0068*/ 	.byte	0x04, 0x17
        /*006a*/ 	.short	(.L_83 - .L_82)
.L_82:
        /*006c*/ 	.word	0x00000000
        /*0070*/ 	.short	0x0000
        /*0072*/ 	.short	0x0000
        /*0074*/ 	.byte	0x00, 0xf0, 0x11, 0x00


	//----- nvinfo : EIATTR_SPARSE_MMA_MASK
	.align		4
.L_83:
        /*0078*/ 	.byte	0x03, 0x50
        /*007a*/ 	.short	0x0000


	//----- nvinfo : EIATTR_MAXREG_COUNT
	.align		4
        /*007c*/ 	.byte	0x03, 0x1b
        /*007e*/ 	.short	0x00ff


	//----- nvinfo : EIATTR_MERCURY_ISA_VERSION
	.align		4
        /*0080*/ 	.byte	0x03, 0x5f
        /*0082*/ 	.short	0x0101


	//----- nvinfo : EIATTR_VRC_CTA_INIT_COUNT
	.align		4
        /*0084*/ 	.byte	0x02, 0x4a
	.zero		1
	.zero		1


	//----- nvinfo : EIATTR_EXIT_INSTR_OFFSETS
	.align		4
        /*0088*/ 	.byte	0x04, 0x1c
        /*008a*/ 	.short	(.L_85 - .L_84)


	//   ....[0]....
.L_84:
        /*008c*/ 	.word	0x00002230


	//   ....[1]....
        /*0090*/ 	.word	0x000022c0


	//   ....[2]....
        /*0094*/ 	.word	0x00002360


	//   ....[3]....
        /*0098*/ 	.word	0x00002400


	//   ....[4]....
        /*009c*/ 	.word	0x000024a0


	//   ....[5]....
        /*00a0*/ 	.word	0x00002670


	//----- nvinfo : EIATTR_CRS_STACK_SIZE
	.align		4
.L_85:
        /*00a4*/ 	.byte	0x04, 0x1e
        /*00a6*/ 	.short	(.L_87 - .L_86)
.L_86:
        /*00a8*/ 	.word	0x00000000


	//----- nvinfo : EIATTR_CBANK_PARAM_SIZE
	.align		4
.L_87:
        /*00ac*/ 	.byte	0x03, 0x19
        /*00ae*/ 	.short	0x0038


	//----- nvinfo : EIATTR_PARAM_CBANK
	.align		4
        /*00b0*/ 	.byte	0x04, 0x0a
        /*00b2*/ 	.short	(.L_89 - .L_88)
	.align		4
.L_88:
        /*00b4*/ 	.word	index@(.nv.constant0._Z7nnc_e32jPdS_S_PjS_S0_)
        /*00b8*/ 	.short	0x0380
        /*00ba*/ 	.short	0x0038


	//----- nvinfo : EIATTR_SW_WAR
	.align		4
.L_89:
        /*00bc*/ 	.byte	0x04, 0x36
        /*00be*/ 	.short	(.L_91 - .L_90)
.L_90:
        /*00c0*/ 	.word	0x00000008
.L_91:


//--------------------- .nv.callgraph             --------------------------
	.section	.nv.callgraph,"",@"SHT_CUDA_CALLGRAPH"
	.align	4
	.sectionentsize	8
	.align		4
        /*0000*/ 	.word	0x00000000
	.align		4
        /*0004*/ 	.word	0xffffffff
	.align		4
        /*0008*/ 	.word	0x00000000
	.align		4
        /*000c*/ 	.word	0xfffffffe
	.align		4
        /*0010*/ 	.word	0x00000000
	.align		4
        /*0014*/ 	.word	0xfffffffd
	.align		4
        /*0018*/ 	.word	0x00000000
	.align		4
        /*001c*/ 	.word	0xfffffffc


//--------------------- .text._Z10nnc_e32_v3jPdS_S_Pj --------------------------
	.section	.text._Z10nnc_e32_v3jPdS_S_Pj,"ax",@progbits
	.align	128
        .global         _Z10nnc_e32_v3jPdS_S_Pj
        .type           _Z10nnc_e32_v3jPdS_S_Pj,@function
        .size           _Z10nnc_e32_v3jPdS_S_Pj,(.L_x_58 - _Z10nnc_e32_v3jPdS_S_Pj)
        .other          _Z10nnc_e32_v3jPdS_S_Pj,@"STO_CUDA_ENTRY STV_DEFAULT"
_Z10nnc_e32_v3jPdS_S_Pj:
.text._Z10nnc_e32_v3jPdS_S_Pj:
[----:B------:R-:W-:Y:S01]  /*0000*/  LDC R1, c[0x0][0x37c] ;  /* 0x0000df00ff017b82 */ /* 0x000fe20000000800 */
[----:B------:R-:W0:Y:S07]  /*0010*/  LDCU UR16, c[0x0][0x380] ;  /* 0x00007000ff1077ac */ /* 0x000e2e0008000800 */
[----:B------:R-:W1:Y:S01]  /*0020*/  S2UR UR6, SR_CgaCtaId ;  /* 0x00000000000679c3 */ /* 0x000e620000008800 */
[----:B------:R-:W2:Y:S01]  /*0030*/  S2R R3, SR_TID.X ;  /* 0x0000000000037919 */ /* 0x000ea20000002100 */
[----:B------:R-:W-:Y:S01]  /*0040*/  UMOV UR4, 0x400 ;  /* 0x0000040000047882 */ /* 0x000fe20000000000 */
[----:B------:R-:W3:Y:S01]  /*0050*/  LDCU.64 UR14, c[0x0][0x358] ;  /* 0x00006b00ff0e77ac */ /* 0x000ee20008000a00 */
[----:B------:R-:W4:Y:S01]  /*0060*/  S2R R2, SR_CTAID.X ;  /* 0x0000000000027919 */ /* 0x000f220000002500 */
[----:B0-----:R-:W-:-:S02]  /*0070*/  UISETP.GE.U32.AND UP0, UPT, UR16, 0x20, UPT ;  /* 0x000000201000788c */ /* 0x001fc4000bf06070 */
[----:B------:R-:W-:Y:S02]  /*0080*/  USHF.R.U32.HI UR7, URZ, 0x5, UR16 ;  /* 0x00000005ff077899 */ /* 0x000fe40008011610 */
[----:B-1----:R-:W-:-:S04]  /*0090*/  ULEA UR6, UR6, UR4, 0x18 ;  /* 0x0000000406067291 */ /* 0x002fc8000f8ec0ff */
[----:B------:R-:W-:Y:S01]  /*00a0*/  ULEA UR11, UR16, UR6, 0x3 ;  /* 0x00000006100b7291 */ /* 0x000fe2000f8e18ff */
[----:B---3--:R-:W-:Y:S11]  /*00b0*/  BRA.U !UP0, `(.L_x_0) ;  /* 0x0000001508647547 */ /* 0x008ff6000b800000 */
[----:B------:R-:W4:Y:S02]  /*00c0*/  LDC.64 R16, c[0x0][0x388] ;  /* 0x0000e200ff107b82 */ /* 0x000f240000000a00 */
[----:B----4-:R-:W-:-:S06]  /*00d0*/  IMAD.WIDE.U32 R16, R2, 0x8, R16 ;  /* 0x0000000802107825 */ /* 0x010fcc00078e0010 */
[----:B------:R-:W5:Y:S01]  /*00e0*/  LDG.E.64 R16, desc[UR14][R16.64] ;  /* 0x0000000e10107981 */ /* 0x000f62000c1e1b00 */
[----:B------:R-:W-:Y:S02]  /*00f0*/  UIADD3 UR4, UPT, UPT, UR7, -0x1, URZ ;  /* 0xffffffff07047890 */ /* 0x000fe4000fffe0ff */
[----:B--2---:R-:W-:Y:S01]  /*0100*/  IMAD R0, R3, UR7, RZ ;  /* 0x0000000703007c24 */ /* 0x004fe2000f8e02ff */
[----:B------:R-:W-:Y:S02]  /*0110*/  ULOP3.LUT UR8, UR7, 0xf, URZ, 0xc0, !UPT ;  /* 0x0000000f07087892 */ /* 0x000fe4000f8ec0ff */
[----:B------:R-:W-:Y:S02]  /*0120*/  UISETP.GE.U32.AND UP1, UPT, UR4, 0xf, UPT ;  /* 0x0000000f0400788c */ /* 0x000fe4000bf26070 */
[----:B------:R-:W-:Y:S01]  /*0130*/  UISETP.NE.AND UP0, UPT, UR8, URZ, UPT ;  /* 0x000000ff0800728c */ /* 0x000fe2000bf05270 */
[----:B------:R-:W-:-:S06]  /*0140*/  UMOV UR4, URZ ;  /* 0x000000ff00047c82 */ /* 0x000fcc0008000000 */
[----:B------:R-:W-:Y:S05]  /*0150*/  BRA.U !UP1, `(.L_x_1) ;  /* 0x00000005091c7547 */ /* 0x000fea000b800000 */
[----:B------:R-:W-:Y:S01]  /*0160*/  ULOP3.LUT UR4, UR7, 0x7fffff0, URZ, 0xc0, !UPT ;  /* 0x07fffff007047892 */ /* 0x000fe2000f8ec0ff */
[----:B------:R-:W-:-:S11]  /*0170*/  UMOV UR5, URZ ;  /* 0x000000ff00057c82 */ /* 0x000fd60008000000 */
.L_x_2:
[----:B0-----:R-:W0:Y:S01]  /*0180*/  LDC.64 R6, c[0x0][0x390] ;  /* 0x0000e400ff067b82 */ /* 0x001e220000000a00 */
[----:B------:R-:W-:-:S04]  /*0190*/  IADD3 R23, PT, PT, R0, UR5, RZ ;  /* 0x0000000500177c10 */ /* 0x000fc8000fffe0ff */
[C---:B------:R-:W-:Y:S01]  /*01a0*/  IADD3 R9, PT, PT, R23.reuse, 0x1, RZ ;  /* 0x0000000117097810 */ /* 0x040fe20007ffe0ff */
[C---:B------:R-:W-:Y:S01]  /*01b0*/  VIADD R11, R23.reuse, 0x2 ;  /* 0x00000002170b7836 */ /* 0x040fe20000000000 */
[C---:B------:R-:W-:Y:S01]  /*01c0*/  IADD3 R13, PT, PT, R23.reuse, 0x3, RZ ;  /* 0x00000003170d7810 */ /* 0x040fe20007ffe0ff */
[C---:B------:R-:W-:Y:S01]  /*01d0*/  VIADD R19, R23.reuse, 0x6 ;  /* 0x0000000617137836 */ /* 0x040fe20000000000 */
[C---:B------:R-:W-:Y:S01]  /*01e0*/  IADD3 R15, PT, PT, R23.reuse, 0x5, RZ ;  /* 0x00000005170f7810 */ /* 0x040fe20007ffe0ff */
[----:B------:R-:W-:Y:S02]  /*01f0*/  VIADD R21, R23, 0x4 ;  /* 0x0000000417157836 */ /* 0x000fe40000000000 */
[----:B0-----:R-:W-:-:S04]  /*0200*/  IMAD.WIDE.U32 R8, R9, 0x8, R6 ;  /* 0x0000000809087825 */ /* 0x001fc800078e0006 */
[--C-:B------:R-:W-:Y:S02]  /*0210*/  IMAD.WIDE.U32 R10, R11, 0x8, R6.reuse ;  /* 0x000000080b0a7825 */ /* 0x100fe400078e0006 */
[----:B------:R-:W2:Y:S02]  /*0220*/  LDG.E.64 R8, desc[UR14][R8.64] ;  /* 0x0000000e08087981 */ /* 0x000ea4000c1e1b00 */
[--C-:B------:R-:W-:Y:S02]  /*0230*/  IMAD.WIDE.U32 R12, R13, 0x8, R6.reuse ;  /* 0x000000080d0c7825 */ /* 0x100fe400078e0006 */
[----:B------:R-:W3:Y:S02]  /*0240*/  LDG.E.64 R10, desc[UR14][R10.64] ;  /* 0x0000000e0a0a7981 */ /* 0x000ee4000c1e1b00 */
[--C-:B------:R-:W-:Y:S02]  /*0250*/  IMAD.WIDE.U32 R18, R19, 0x8, R6.reuse ;  /* 0x0000000813127825 */ /* 0x100fe400078e0006 */
[----:B------:R-:W4:Y:S02]  /*0260*/  LDG.E.64 R12, desc[UR14][R12.64] ;  /* 0x0000000e0c0c7981 */ /* 0x000f24000c1e1b00 */
[----:B------:R-:W-:-:S02]  /*0270*/  IMAD.WIDE.U32 R4, R23, 0x8, R6 ;  /* 0x0000000817047825 */ /* 0x000fc400078e0006 */
[----:B------:R-:W4:Y:S02]  /*0280*/  LDG.E.64 R18, desc[UR14][R18.64] ;  /* 0x0000000e12127981 */ /* 0x000f24000c1e1b00 */
[--C-:B------:R-:W-:Y:S02]  /*0290*/  IMAD.WIDE.U32 R20, R21, 0x8, R6.reuse ;  /* 0x0000000815147825 */ /* 0x100fe400078e0006 */
[----:B------:R-:W4:Y:S02]  /*02a0*/  LDG.E.64 R4, desc[UR14][R4.64] ;  /* 0x0000000e04047981 */ /* 0x000f24000c1e1b00 */
[----:B------:R-:W-:Y:S02]  /*02b0*/  IMAD.WIDE.U32 R14, R15, 0x8, R6 ;  /* 0x000000080f0e7825 */ /* 0x000fe400078e0006 */
[----:B------:R-:W4:Y:S04]  /*02c0*/  LDG.E.64 R20, desc[UR14][R20.64] ;  /* 0x0000000e14147981 */ /* 0x000f28000c1e1b00 */
[----:B------:R-:W4:Y:S01]  /*02d0*/  LDG.E.64 R14, desc[UR14][R14.64] ;  /* 0x0000000e0e0e7981 */ /* 0x000f22000c1e1b00 */
[C---:B------:R-:W-:Y:S01]  /*02e0*/  LEA R25, R23.reuse, UR6, 0x3 ;  /* 0x0000000617197c11 */ /* 0x040fe2000f8e18ff */
[C---:B------:R-:W-:Y:S01]  /*02f0*/  VIADD R22, R23.reuse, 0x8 ;  /* 0x0000000817167836 */ /* 0x040fe20000000000 */
[C---:B------:R-:W-:Y:S01]  /*0300*/  IADD3 R29, PT, PT, R23.reuse, 0x7, RZ ;  /* 0x00000007171d7810 */ /* 0x040fe20007ffe0ff */
[C---:B------:R-:W-:Y:S01]  /*0310*/  VIADD R26, R23.reuse, 0xa ;  /* 0x0000000a171a7836 */ /* 0x040fe20000000000 */
[----:B------:R-:W-:-:S02]  /*0320*/  IADD3 R24, PT, PT, R23, 0x9, RZ ;  /* 0x0000000917187810 */ /* 0x000fc40007ffe0ff */
[C---:B------:R-:W-:Y:S02]  /*0330*/  IADD3 R28, PT, PT, R23.reuse, 0xb, RZ ;  /* 0x0000000b171c7810 */ /* 0x040fe40007ffe0ff */
[C---:B------:R-:W-:Y:S01]  /*0340*/  IADD3 R27, PT, PT, R23.reuse, 0xf, RZ ;  /* 0x0000000f171b7810 */ /* 0x040fe20007ffe0ff */
[----:B--2---:R0:W-:Y:S04]  /*0350*/  STS.64 [R25+0x8], R8 ;  /* 0x0000080819007388 */ /* 0x0041e80000000a00 */
[----:B---3--:R1:W-:Y:S04]  /*0360*/  STS.64 [R25+0x10], R10 ;  /* 0x0000100a19007388 */ /* 0x0083e80000000a00 */
[----:B----4-:R2:W-:Y:S01]  /*0370*/  STS.64 [R25+0x18], R12 ;  /* 0x0000180c19007388 */ /* 0x0105e20000000a00 */
[----:B0-----:R-:W-:-:S02]  /*0380*/  VIADD R8, R23, 0xc ;  /* 0x0000000c17087836 */ /* 0x001fc40000000000 */
[C---:B------:R-:W-:Y:S01]  /*0390*/  VIADD R9, R23.reuse, 0xe ;  /* 0x0000000e17097836 */ /* 0x040fe20000000000 */
[----:B-1----:R-:W-:Y:S01]  /*03a0*/  IADD3 R11, PT, PT, R23, 0xd, RZ ;  /* 0x0000000d170b7810 */ /* 0x002fe20007ffe0ff */
[----:B------:R0:W-:Y:S01]  /*03b0*/  STS.64 [R25+0x30], R18 ;  /* 0x0000301219007388 */ /* 0x0001e20000000a00 */
[----:B--2---:R-:W-:-:S03]  /*03c0*/  IMAD.WIDE.U32 R12, R8, 0x8, R6 ;  /* 0x00000008080c7825 */ /* 0x004fc600078e0006 */
[----:B------:R1:W-:Y:S01]  /*03d0*/  STS.64 [R25], R4 ;  /* 0x0000000419007388 */ /* 0x0003e20000000a00 */
[----:B------:R-:W-:-:S03]  /*03e0*/  IMAD.WIDE.U32 R10, R11, 0x8, R6 ;  /* 0x000000080b0a7825 */ /* 0x000fc600078e0006 */
[----:B------:R2:W-:Y:S01]  /*03f0*/  STS.64 [R25+0x20], R20 ;  /* 0x0000201419007388 */ /* 0x0005e20000000a00 */
[----:B------:R-:W-:-:S03]  /*0400*/  IMAD.WIDE.U32 R8, R9, 0x8, R6 ;  /* 0x0000000809087825 */ /* 0x000fc600078e0006 */
[----:B------:R3:W-:Y:S01]  /*0410*/  STS.64 [R25+0x28], R14 ;  /* 0x0000280e19007388 */ /* 0x0007e20000000a00 */
[----:B0-----:R-:W-:-:S03]  /*0420*/  IMAD.WIDE.U32 R18, R22, 0x8, R6 ;  /* 0x0000000816127825 */ /* 0x001fc600078e0006 */
[----:B------:R-:W4:Y:S01]  /*0430*/  LDG.E.64 R12, desc[UR14][R12.64] ;  /* 0x0000000e0c0c7981 */ /* 0x000f22000c1e1b00 */
[----:B-1----:R-:W-:-:S03]  /*0440*/  IMAD.WIDE.U32 R4, R29, 0x8, R6 ;  /* 0x000000081d047825 */ /* 0x002fc600078e0006 */
[----:B------:R-:W4:Y:S01]  /*0450*/  LDG.E.64 R10, desc[UR14][R10.64] ;  /* 0x0000000e0a0a7981 */ /* 0x000f22000c1e1b00 */
[----:B------:R-:W-:-:S03]  /*0460*/  IMAD.WIDE.U32 R22, R24, 0x8, R6 ;  /* 0x0000000818167825 */ /* 0x000fc600078e0006 */
[----:B------:R-:W4:Y:S01]  /*0470*/  LDG.E.64 R18, desc[UR14][R18.64] ;  /* 0x0000000e12127981 */ /* 0x000f22000c1e1b00 */
[----:B--2---:R-:W-:-:S03]  /*0480*/  IMAD.WIDE.U32 R20, R26, 0x8, R6 ;  /* 0x000000081a147825 */ /* 0x004fc600078e0006 */
[----:B------:R-:W2:Y:S01]  /*0490*/  LDG.E.64 R4, desc[UR14][R4.64] ;  /* 0x0000000e04047981 */ /* 0x000ea2000c1e1b00 */
[----:B---3--:R-:W-:-:S03]  /*04a0*/  IMAD.WIDE.U32 R14, R28, 0x8, R6 ;  /* 0x000000081c0e7825 */ /* 0x008fc600078e0006 */
[----:B------:R-:W3:Y:S01]  /*04b0*/  LDG.E.64 R22, desc[UR14][R22.64] ;  /* 0x0000000e16167981 */ /* 0x000ee2000c1e1b00 */
[----:B------:R-:W-:-:S03]  /*04c0*/  IMAD.WIDE.U32 R6, R27, 0x8, R6 ;  /* 0x000000081b067825 */ /* 0x000fc600078e0006 */
[----:B------:R-:W3:Y:S04]  /*04d0*/  LDG.E.64 R20, desc[UR14][R20.64] ;  /* 0x0000000e14147981 */ /* 0x000ee8000c1e1b00 */
[----:B------:R-:W3:Y:S04]  /*04e0*/  LDG.E.64 R14, desc[UR14][R14.64] ;  /* 0x0000000e0e0e7981 */ /* 0x000ee8000c1e1b00 */
[----:B------:R-:W3:Y:S04]  /*04f0*/  LDG.E.64 R8, desc[UR14][R8.64] ;  /* 0x0000000e08087981 */ /* 0x000ee8000c1e1b00 */
[----:B------:R-:W3:Y:S01]  /*0500*/  LDG.E.64 R6, desc[UR14][R6.64] ;  /* 0x0000000e06067981 */ /* 0x000ee2000c1e1b00 */
[----:B------:R-:W-:-:S04]  /*0510*/  UIADD3 UR5, UPT, UPT, UR5, 0x10, URZ ;  /* 0x0000001005057890 */ /* 0x000fc8000fffe0ff */
[----:B------:R-:W-:Y:S01]  /*0520*/  UISETP.NE.AND UP1, UPT, UR5, UR4, UPT ;  /* 0x000000040500728c */ /* 0x000fe2000bf25270 */
[----:B----4-:R0:W-:Y:S04]  /*0530*/  STS.64 [R25+0x60], R12 ;  /* 0x0000600c19007388 */ /* 0x0101e80000000a00 */
[----:B------:R0:W-:Y:S04]  /*0540*/  STS.64 [R25+0x68], R10 ;  /* 0x0000680a19007388 */ /* 0x0001e80000000a00 */
[----:B------:R0:W-:Y:S04]  /*0550*/  STS.64 [R25+0x40], R18 ;  /* 0x0000401219007388 */ /* 0x0001e80000000a00 */
[----:B--2---:R0:W-:Y:S04]  /*0560*/  STS.64 [R25+0x38], R4 ;  /* 0x0000380419007388 */ /* 0x0041e80000000a00 */
[----:B---3--:R0:W-:Y:S04]  /*0570*/  STS.64 [R25+0x48], R22 ;  /* 0x0000481619007388 */ /* 0x0081e80000000a00 */
[----:B------:R0:W-:Y:S04]  /*0580*/  STS.64 [R25+0x50], R20 ;  /* 0x0000501419007388 */ /* 0x0001e80000000a00 */
[----:B------:R0:W-:Y:S04]  /*0590*/  STS.64 [R25+0x58], R14 ;  /* 0x0000580e19007388 */ /* 0x0001e80000000a00 */
[----:B------:R0:W-:Y:S04]  /*05a0*/  STS.64 [R25+0x70], R8 ;  /* 0x0000700819007388 */ /* 0x0001e80000000a00 */
[----:B------:R0:W-:Y:S01]  /*05b0*/  STS.64 [R25+0x78], R6 ;  /* 0x0000780619007388 */ /* 0x0001e20000000a00 */
[----:B------:R-:W-:Y:S05]  /*05c0*/  BRA.U UP1, `(.L_x_2) ;  /* 0xfffffff901ec7547 */ /* 0x000fea000b83ffff */
.L_x_1:
[----:B------:R-:W-:Y:S05]  /*05d0*/  BRA.U !UP0, `(.L_x_3) ;  /* 0x00000005082c7547 */ /* 0x000fea000b800000 */
[----:B------:R-:W-:Y:S02]  /*05e0*/  UISETP.GE.U32.AND UP0, UPT, UR8, 0x8, UPT ;  /* 0x000000080800788c */ /* 0x000fe4000bf06070 */
[----:B------:R-:W-:-:S04]  /*05f0*/  ULOP3.LUT UR5, UR7, 0x7, URZ, 0xc0, !UPT ;  /* 0x0000000707057892 */ /* 0x000fc8000f8ec0ff */
[----:B------:R-:W-:-:S03]  /*0600*/  UISETP.NE.AND UP1, UPT, UR5, URZ, UPT ;  /* 0x000000ff0500728c */ /* 0x000fc6000bf25270 */
[----:B------:R-:W-:Y:S08]  /*0610*/  BRA.U !UP0, `(.L_x_4) ;  /* 0x00000001088c7547 */ /* 0x000ff0000b800000 */
[----:B0-----:R-:W0:Y:S01]  /*0620*/  LDC.64 R6, c[0x0][0x390] ;  /* 0x0000e400ff067b82 */ /* 0x001e220000000a00 */
[----:B------:R-:W-:-:S04]  /*0630*/  VIADD R20, R0, UR4 ;  /* 0x0000000400147c36 */ /* 0x000fc80008000000 */
[C---:B------:R-:W-:Y:S01]  /*0640*/  VIADD R11, R20.reuse, 0x2 ;  /* 0x00000002140b7836 */ /* 0x040fe20000000000 */
[C---:B------:R-:W-:Y:S01]  /*0650*/  IADD3 R13, PT, PT, R20.reuse, 0x1, RZ ;  /* 0x00000001140d7810 */ /* 0x040fe20007ffe0ff */
[C---:B------:R-:W-:Y:S01]  /*0660*/  VIADD R19, R20.reuse, 0x4 ;  /* 0x0000000414137836 */ /* 0x040fe20000000000 */
[C---:B------:R-:W-:Y:S01]  /*0670*/  IADD3 R23, PT, PT, R20.reuse, 0x3, RZ ;  /* 0x0000000314177810 */ /* 0x040fe20007ffe0ff */
[C---:B------:R-:W-:Y:S01]  /*0680*/  VIADD R9, R20.reuse, 0x6 ;  /* 0x0000000614097836 */ /* 0x040fe20000000000 */
[C---:B------:R-:W-:Y:S02]  /*0690*/  IADD3 R15, PT, PT, R20.reuse, 0x5, RZ ;  /* 0x00000005140f7810 */ /* 0x040fe40007ffe0ff */
[C---:B------:R-:W-:Y:S01]  /*06a0*/  IADD3 R21, PT, PT, R20.reuse, 0x7, RZ ;  /* 0x0000000714157810 */ /* 0x040fe20007ffe0ff */
        /* <DEDUP_REMOVED lines=11> */
[--C-:B------:R-:W-:Y:S02]  /*0760*/  IMAD.WIDE.U32 R8, R9, 0x8, R6.reuse ;  /* 0x0000000809087825 */ /* 0x100fe400078e0006 */
[----:B------:R-:W4:Y:S02]  /*0770*/  LDG.E.64 R14, desc[UR14][R14.64] ;  /* 0x0000000e0e0e7981 */ /* 0x000f24000c1e1b00 */
[----:B------:R-:W-:-:S02]  /*0780*/  IMAD.WIDE.U32 R6, R21, 0x8, R6 ;  /* 0x0000000815067825 */ /* 0x000fc400078e0006 */
[----:B------:R-:W4:Y:S04]  /*0790*/  LDG.E.64 R8, desc[UR14][R8.64] ;  /* 0x0000000e08087981 */ /* 0x000f28000c1e1b00 */
[----:B------:R-:W4:Y:S01]  /*07a0*/  LDG.E.64 R6, desc[UR14][R6.64] ;  /* 0x0000000e06067981 */ /* 0x000f22000c1e1b00 */
[----:B------:R-:W-:Y:S01]  /*07b0*/  LEA R21, R20, UR6, 0x3 ;  /* 0x0000000614157c11 */ /* 0x000fe2000f8e18ff */
[----:B------:R-:W-:-:S04]  /*07c0*/  UIADD3 UR4, UPT, UPT, UR4, 0x8, URZ ;  /* 0x0000000804047890 */ /* 0x000fc8000fffe0ff */
[----:B--2---:R1:W-:Y:S04]  /*07d0*/  STS.64 [R21], R4 ;  /* 0x0000000415007388 */ /* 0x0043e80000000a00 */
[----:B---3--:R1:W-:Y:S04]  /*07e0*/  STS.64 [R21+0x8], R12 ;  /* 0x0000080c15007388 */ /* 0x0083e80000000a00 */
[----:B----4-:R1:W-:Y:S04]  /*07f0*/  STS.64 [R21+0x10], R10 ;  /* 0x0000100a15007388 */ /* 0x0103e80000000a00 */
[----:B------:R1:W-:Y:S04]  /*0800*/  STS.64 [R21+0x18], R22 ;  /* 0x0000181615007388 */ /* 0x0003e80000000a00 */
[----:B------:R1:W-:Y:S04]  /*0810*/  STS.64 [R21+0x20], R18 ;  /* 0x0000201215007388 */ /* 0x0003e80000000a00 */
[----:B------:R1:W-:Y:S04]  /*0820*/  STS.64 [R21+0x28], R14 ;  /* 0x0000280e15007388 */ /* 0x0003e80000000a00 */
[----:B------:R1:W-:Y:S04]  /*0830*/  STS.64 [R21+0x30], R8 ;  /* 0x0000300815007388 */ /* 0x0003e80000000a00 */
[----:B------:R1:W-:Y:S02]  /*0840*/  STS.64 [R21+0x38], R6 ;  /* 0x0000380615007388 */ /* 0x0003e40000000a00 */
.L_x_4:
[----:B------:R-:W-:Y:S05]  /*0850*/  BRA.U !UP1, `(.L_x_3) ;  /* 0x00000001098c7547 */ /* 0x000fea000b800000 */
[----:B------:R-:W-:Y:S02]  /*0860*/  UISETP.GE.U32.AND UP0, UPT, UR5, 0x4, UPT ;  /* 0x000000040500788c */ /* 0x000fe4000bf06070 */
[----:B------:R-:W-:-:S04]  /*0870*/  ULOP3.LUT UR8, UR7, 0x3, URZ, 0xc0, !UPT ;  /* 0x0000000307087892 */ /* 0x000fc8000f8ec0ff */
[----:B------:R-:W-:-:S03]  /*0880*/  UISETP.NE.AND UP1, UPT, UR8, URZ, UPT ;  /* 0x000000ff0800728c */ /* 0x000fc6000bf25270 */
[----:B------:R-:W-:Y:S08]  /*0890*/  BRA.U !UP0, `(.L_x_5) ;  /* 0x00000001084c7547 */ /* 0x000ff0000b800000 */
[----:B01----:R-:W0:Y:S01]  /*08a0*/  LDC.64 R4, c[0x0][0x390] ;  /* 0x0000e400ff047b82 */ /* 0x003e220000000a00 */
[----:B------:R-:W-:-:S04]  /*08b0*/  VIADD R13, R0, UR4 ;  /* 0x00000004000d7c36 */ /* 0x000fc80008000000 */
        /* <DEDUP_REMOVED lines=8> */
[----:B------:R-:W-:Y:S02]  /*0940*/  IMAD.WIDE.U32 R4, R15, 0x8, R4 ;  /* 0x000000080f047825 */ /* 0x000fe400078e0004 */
[----:B------:R-:W4:Y:S04]  /*0950*/  LDG.E.64 R10, desc[UR14][R10.64] ;  /* 0x0000000e0a0a7981 */ /* 0x000f28000c1e1b00 */
[----:B------:R-:W4:Y:S01]  /*0960*/  LDG.E.64 R4, desc[UR14][R4.64] ;  /* 0x0000000e04047981 */ /* 0x000f22000c1e1b00 */
[----:B------:R-:W-:Y:S01]  /*0970*/  LEA R13, R13, UR6, 0x3 ;  /* 0x000000060d0d7c11 */ /* 0x000fe2000f8e18ff */
[----:B------:R-:W-:-:S04]  /*0980*/  UIADD3 UR4, UPT, UPT, UR4, 0x4, URZ ;  /* 0x0000000404047890 */ /* 0x000fc8000fffe0ff */
[----:B--2---:R2:W-:Y:S04]  /*0990*/  STS.64 [R13], R6 ;  /* 0x000000060d007388 */ /* 0x0045e80000000a00 */
[----:B---3--:R2:W-:Y:S04]  /*09a0*/  STS.64 [R13+0x8], R8 ;  /* 0x000008080d007388 */ /* 0x0085e80000000a00 */
[----:B----4-:R2:W-:Y:S04]  /*09b0*/  STS.64 [R13+0x10], R10 ;  /* 0x0000100a0d007388 */ /* 0x0105e80000000a00 */
[----:B------:R2:W-:Y:S02]  /*09c0*/  STS.64 [R13+0x18], R4 ;  /* 0x000018040d007388 */ /* 0x0005e40000000a00 */
.L_x_5:
[----:B------:R-:W-:Y:S05]  /*09d0*/  BRA.U !UP1, `(.L_x_3) ;  /* 0x00000001092c7547 */ /* 0x000fea000b800000 */
[----:B012---:R-:W0:Y:S01]  /*09e0*/  LDC.64 R6, c[0x0][0x390] ;  /* 0x0000e400ff067b82 */ /* 0x007e220000000a00 */
[----:B------:R-:W-:-:S05]  /*09f0*/  UMOV UR5, URZ ;  /* 0x000000ff00057c82 */ /* 0x000fca0008000000 */
.L_x_6:
[----:B---3--:R-:W-:-:S04]  /*0a00*/  VIADD R9, R0, UR4 ;  /* 0x0000000400097c36 */ /* 0x008fc80008000000 */
[----:B0-----:R-:W-:-:S06]  /*0a10*/  IMAD.WIDE.U32 R4, R9, 0x8, R6 ;  /* 0x0000000809047825 */ /* 0x001fcc00078e0006 */
[----:B------:R-:W2:Y:S01]  /*0a20*/  LDG.E.64 R4, desc[UR14][R4.64] ;  /* 0x0000000e04047981 */ /* 0x000ea2000c1e1b00 */
[----:B------:R-:W-:Y:S01]  /*0a30*/  LEA R9, R9, UR6, 0x3 ;  /* 0x0000000609097c11 */ /* 0x000fe2000f8e18ff */
[----:B------:R-:W-:Y:S02]  /*0a40*/  UIADD3 UR5, UPT, UPT, UR5, 0x1, URZ ;  /* 0x0000000105057890 */ /* 0x000fe4000fffe0ff */
[----:B------:R-:W-:Y:S02]  /*0a50*/  UIADD3 UR4, UPT, UPT, UR4, 0x1, URZ ;  /* 0x0000000104047890 */ /* 0x000fe4000fffe0ff */
[----:B------:R-:W-:Y:S01]  /*0a60*/  UISETP.NE.AND UP0, UPT, UR5, UR8, UPT ;  /* 0x000000080500728c */ /* 0x000fe2000bf05270 */
[----:B--2---:R3:W-:Y:S08]  /*0a70*/  STS.64 [R9], R4 ;  /* 0x0000000409007388 */ /* 0x0047f00000000a00 */
[----:B------:R-:W-:Y:S05]  /*0a80*/  BRA.U UP0, `(.L_x_6) ;  /* 0xfffffffd00dc7547 */ /* 0x000fea000b83ffff */
.L_x_3:
[----:B------:R-:W4:Y:S01]  /*0a90*/  LDCU UR5, c[0x0][0x380] ;  /* 0x00007000ff0577ac */ /* 0x000f220008000800 */
[----:B------:R-:W-:Y:S01]  /*0aa0*/  UMOV UR4, URZ ;  /* 0x000000ff00047c82 */ /* 0x000fe20008000000 */
[----:B----4-:R-:W-:Y:S02]  /*0ab0*/  ULOP3.LUT UR12, UR5, 0x7, URZ, 0xc0, !UPT ;  /* 0x00000007050c7892 */ /* 0x010fe4000f8ec0ff */
[----:B------:R-:W-:-:S12]  /*0ac0*/  ULOP3.LUT UR5, UR5, 0xfffffff8, URZ, 0xc0, !UPT ;  /* 0xfffffff805057892 */ /* 0x000fd8000f8ec0ff */
.L_x_11:
[----:B------:R-:W4:Y:S01]  /*0ad0*/  LDCU UR16, c[0x0][0x380] ;  /* 0x00007000ff1077ac */ /* 0x000f220008000800 */
[----:B012---:R-:W0:Y:S01]  /*0ae0*/  LDC.64 R6, c[0x0][0x398] ;  /* 0x0000e600ff067b82 */ /* 0x007e220000000a00 */
[----:B---3--:R-:W-:Y:S02]  /*0af0*/  IADD3 R4, PT, PT, R0, UR4, RZ ;  /* 0x0000000400047c10 */ /* 0x008fe4000fffe0ff */
[----:B------:R-:W-:Y:S02]  /*0b00*/  CS2R R18, SRZ ;  /* 0x0000000000127805 */ /* 0x000fe4000001ff00 */
[----:B------:R-:W-:Y:S01]  /*0b10*/  CS2R R12, SRZ ;  /* 0x00000000000c7805 */ /* 0x000fe2000001ff00 */
[----:B------:R-:W-:Y:S01]  /*0b20*/  UIADD3 UR10, UPT, UPT, -UR5, URZ, URZ ;  /* 0x000000ff050a7290 */ /* 0x000fe2000fffe1ff */
[----:B------:R-:W-:Y:S01]  /*0b30*/  UMOV UR8, 0x3 ;  /* 0x0000000300087882 */ /* 0x000fe20000000000 */
[----:B------:R-:W-:Y:S01]  /*0b40*/  UMOV UR9, UR6 ;  /* 0x0000000600097c82 */ /* 0x000fe20008000000 */
[----:B----4-:R-:W-:-:S04]  /*0b50*/  IMAD R5, R4, UR16, RZ ;  /* 0x0000001004057c24 */ /* 0x010fc8000f8e02ff */
[----:B------:R-:W-:-:S07]  /*0b60*/  IMAD.MOV.U32 R21, RZ, RZ, R5 ;  /* 0x000000ffff157224 */ /* 0x000fce00078e0005 */
.L_x_7:
[C-C-:B0-----:R-:W-:Y:S01]  /*0b70*/  IMAD.WIDE.U32 R26, R21.reuse, 0x8, R6.reuse ;  /* 0x00000008151a7825 */ /* 0x141fe200078e0006 */
[----:B------:R-:W-:Y:S01]  /*0b80*/  IADD3 R25, PT, PT, R21, 0x1, RZ ;  /* 0x0000000115197810 */ /* 0x000fe20007ffe0ff */
[----:B------:R-:W0:Y:S04]  /*0b90*/  LDS.128 R8, [UR9] ;  /* 0x00000009ff087984 */ /* 0x000e280008000c00 */
[----:B------:R-:W2:Y:S01]  /*0ba0*/  LDG.E.64 R26, desc[UR14][R26.64] ;  /* 0x0000000e1a1a7981 */ /* 0x000ea2000c1e1b00 */
[----:B------:R-:W-:-:S06]  /*0bb0*/  IMAD.WIDE.U32 R24, R25, 0x8, R6 ;  /* 0x0000000819187825 */ /* 0x000fcc00078e0006 */
[----:B------:R-:W3:Y:S01]  /*0bc0*/  LDG.E.64 R24, desc[UR14][R24.64] ;  /* 0x0000000e18187981 */ /* 0x000ee2000c1e1b00 */
[----:B------:R-:W-:-:S04]  /*0bd0*/  VIADD R23, R21, 0x2 ;  /* 0x0000000215177836 */ /* 0x000fc80000000000 */
[----:B------:R-:W-:-:S06]  /*0be0*/  IMAD.WIDE.U32 R22, R23, 0x8, R6 ;  /* 0x0000000817167825 */ /* 0x000fcc00078e0006 */
[----:B------:R-:W4:Y:S01]  /*0bf0*/  LDG.E.64 R22, desc[UR14][R22.64] ;  /* 0x0000000e16167981 */ /* 0x000f22000c1e1b00 */
[----:B------:R-:W-:-:S05]  /*0c00*/  IADD3 R15, PT, PT, R21, 0x3, RZ ;  /* 0x00000003150f7810 */ /* 0x000fca0007ffe0ff */
[----:B------:R-:W-:-:S06]  /*0c10*/  IMAD.WIDE.U32 R14, R15, 0x8, R6 ;  /* 0x000000080f0e7825 */ /* 0x000fcc00078e0006 */
[----:B------:R-:W4:Y:S01]  /*0c20*/  LDG.E.64 R14, desc[UR14][R14.64] ;  /* 0x0000000e0e0e7981 */ /* 0x000f22000c1e1b00 */
[C---:B0----5:R-:W-:Y:S02]  /*0c30*/  DADD R8, R16.reuse, -R8 ;  /* 0x0000000010087229 */ /* 0x061fe40000000808 */
[----:B------:R-:W-:-:S06]  /*0c40*/  DADD R10, R16, -R10 ;  /* 0x00000000100a7229 */ /* 0x000fcc000000080a */
[----:B--2---:R-:W-:-:S08]  /*0c50*/  DMUL R26, R26, R8 ;  /* 0x000000081a1a7228 */ /* 0x004fd00000000000 */
[----:B------:R-:W-:Y:S01]  /*0c60*/  DFMA R8, R8, R26, -R18 ;  /* 0x0000001a0808722b */ /* 0x000fe20000000812 */
[----:B------:R-:W-:-:S07]  /*0c70*/  VIADD R27, R21, 0x4 ;  /* 0x00000004151b7836 */ /* 0x000fce0000000000 */
[----:B------:R-:W-:-:S08]  /*0c80*/  DADD R18, R8, R12 ;  /* 0x0000000008127229 */ /* 0x000fd0000000000c */
[----:B------:R-:W-:-:S08]  /*0c90*/  DADD R12, R18, -R12 ;  /* 0x00000000120c7229 */ /* 0x000fd0000000080c */
[----:B------:R-:W-:Y:S01]  /*0ca0*/  DADD R8, -R8, R12 ;  /* 0x0000000008087229 */ /* 0x000fe2000000010c */
[----:B------:R-:W-:-:S06]  /*0cb0*/  IMAD.WIDE.U32 R12, R27, 0x8, R6 ;  /* 0x000000081b0c7825 */ /* 0x000fcc00078e0006 */
[----:B------:R-:W2:Y:S01]  /*0cc0*/  LDG.E.64 R12, desc[UR14][R12.64] ;  /* 0x0000000e0c0c7981 */ /* 0x000ea2000c1e1b00 */
[----:B---3--:R-:W-:-:S08]  /*0cd0*/  DMUL R24, R24, R10 ;  /* 0x0000000a18187228 */ /* 0x008fd00000000000 */
[----:B------:R-:W-:Y:S01]  /*0ce0*/  DFMA R24, R10, R24, -R8 ;  /* 0x000000180a18722b */ /* 0x000fe20000000808 */
[----:B------:R-:W0:Y:S07]  /*0cf0*/  LDS.128 R8, [UR9+0x10] ;  /* 0x00001009ff087984 */ /* 0x000e2e0008000c00 */
[----:B------:R-:W-:-:S08]  /*0d00*/  DADD R26, R18, R24 ;  /* 0x00000000121a7229 */ /* 0x000fd00000000018 */
[----:B------:R-:W-:-:S08]  /*0d10*/  DADD R18, -R18, R26 ;  /* 0x0000000012127229 */ /* 0x000fd0000000011a */
[----:B------:R-:W-:Y:S01]  /*0d20*/  DADD R24, -R24, R18 ;  /* 0x0000000018187229 */ /* 0x000fe20000000112 */
[----:B------:R-:W-:-:S05]  /*0d30*/  IADD3 R19, PT, PT, R21, 0x5, RZ ;  /* 0x0000000515137810 */ /* 0x000fca0007ffe0ff */
[----:B------:R-:W-:-:S06]  /*0d40*/  IMAD.WIDE.U32 R18, R19, 0x8, R6 ;  /* 0x0000000813127825 */ /* 0x000fcc00078e0006 */
[----:B------:R-:W3:Y:S01]  /*0d50*/  LDG.E.64 R18, desc[UR14][R18.64] ;  /* 0x0000000e12127981 */ /* 0x000ee2000c1e1b00 */
[----:B0-----:R-:W-:-:S08]  /*0d60*/  DADD R8, R16, -R8 ;  /* 0x0000000010087229 */ /* 0x001fd00000000808 */
[----:B----4-:R-:W-:-:S08]  /*0d70*/  DMUL R22, R22, R8 ;  /* 0x0000000816167228 */ /* 0x010fd00000000000 */
[----:B------:R-:W-:Y:S01]  /*0d80*/  DFMA R22, R8, R22, -R24 ;  /* 0x000000160816722b */ /* 0x000fe20000000818 */
[----:B------:R-:W-:-:S04]  /*0d90*/  VIADD R25, R21, 0x6 ;  /* 0x0000000615197836 */ /* 0x000fc80000000000 */
[----:B------:R-:W-:-:S03]  /*0da0*/  IMAD.WIDE.U32 R24, R25, 0x8, R6 ;  /* 0x0000000819187825 */ /* 0x000fc600078e0006 */
[----:B------:R-:W-:-:S03]  /*0db0*/  DADD R8, R26, R22 ;  /* 0x000000001a087229 */ /* 0x000fc60000000016 */
[----:B------:R-:W4:Y:S05]  /*0dc0*/  LDG.E.64 R24, desc[UR14][R24.64] ;  /* 0x0000000e18187981 */ /* 0x000f2a000c1e1b00 */
[----:B------:R-:W-:-:S08]  /*0dd0*/  DADD R26, -R26, R8 ;  /* 0x000000001a1a7229 */ /* 0x000fd00000000108 */
[----:B------:R-:W-:Y:S01]  /*0de0*/  DADD R26, -R22, R26 ;  /* 0x00000000161a7229 */ /* 0x000fe2000000011a */
[----:B------:R-:W-:-:S05]  /*0df0*/  IADD3 R23, PT, PT, R21, 0x7, RZ ;  /* 0x0000000715177810 */ /* 0x000fca0007ffe0ff */
[----:B------:R-:W-:-:S06]  /*0e00*/  IMAD.WIDE.U32 R22, R23, 0x8, R6 ;  /* 0x0000000817167825 */ /* 0x000fcc00078e0006 */
[----:B------:R-:W4:Y:S01]  /*0e10*/  LDG.E.64 R22, desc[UR14][R22.64] ;  /* 0x0000000e16167981 */ /* 0x000f22000c1e1b00 */
[----:B------:R-:W-:Y:S01]  /*0e20*/  DADD R10, R16, -R10 ;  /* 0x00000000100a7229 */ /* 0x000fe2000000080a */
[----:B------:R-:W-:Y:S01]  /*0e30*/  UIADD3 UR10, UPT, UPT, UR10, 0x8, URZ ;  /* 0x000000080a0a7890 */ /* 0x000fe2000fffe0ff */
[----:B------:R-:W-:Y:S01]  /*0e40*/  VIADD R21, R21, 0x8 ;  /* 0x0000000815157836 */ /* 0x000fe20000000000 */
[----:B------:R-:W-:Y:S02]  /*0e50*/  UIADD3 UR8, UPT, UPT, UR8, 0x8, URZ ;  /* 0x0000000808087890 */ /* 0x000fe4000fffe0ff */
[----:B------:R-:W-:-:S03]  /*0e60*/  UISETP.NE.AND UP0, UPT, UR10, URZ, UPT ;  /* 0x000000ff0a00728c */ /* 0x000fc6000bf05270 */
[----:B------:R-:W-:-:S08]  /*0e70*/  DMUL R14, R14, R10 ;  /* 0x0000000a0e0e7228 */ /* 0x000fd00000000000 */
[----:B------:R-:W-:-:S08]  /*0e80*/  DFMA R26, R10, R14, -R26 ;  /* 0x0000000e0a1a722b */ /* 0x000fd0000000081a */
[----:B------:R-:W-:-:S08]  /*0e90*/  DADD R14, R8, R26 ;  /* 0x00000000080e7229 */ /* 0x000fd0000000001a */
[----:B------:R-:W-:-:S08]  /*0ea0*/  DADD R8, -R8, R14 ;  /* 0x0000000008087229 */ /* 0x000fd0000000010e */
[----:B------:R-:W-:Y:S02]  /*0eb0*/  DADD R26, -R26, R8 ;  /* 0x000000001a1a7229 */ /* 0x000fe40000000108 */
[----:B------:R-:W0:Y:S02]  /*0ec0*/  LDS.128 R8, [UR9+0x20] ;  /* 0x00002009ff087984 */ /* 0x000e240008000c00 */
[C---:B0-----:R-:W-:Y:S02]  /*0ed0*/  DADD R8, R16.reuse, -R8 ;  /* 0x0000000010087229 */ /* 0x041fe40000000808 */
[----:B------:R-:W-:-:S06]  /*0ee0*/  DADD R10, R16, -R10 ;  /* 0x00000000100a7229 */ /* 0x000fcc000000080a */
[----:B--2---:R-:W-:-:S08]  /*0ef0*/  DMUL R12, R12, R8 ;  /* 0x000000080c0c7228 */ /* 0x004fd00000000000 */
[----:B------:R-:W-:-:S08]  /*0f00*/  DFMA R26, R8, R12, -R26 ;  /* 0x0000000c081a722b */ /* 0x000fd0000000081a */
[----:B------:R-:W-:-:S08]  /*0f10*/  DADD R8, R14, R26 ;  /* 0x000000000e087229 */ /* 0x000fd0000000001a */
[----:B------:R-:W-:-:S08]  /*0f20*/  DADD R14, -R14, R8 ;  /* 0x000000000e0e7229 */ /* 0x000fd00000000108 */
[----:B------:R-:W-:Y:S02]  /*0f30*/  DADD R26, -R26, R14 ;  /* 0x000000001a1a7229 */ /* 0x000fe4000000010e */
[----:B------:R-:W0:Y:S01]  /*0f40*/  LDS.128 R12, [UR9+0x30] ;  /* 0x00003009ff0c7984 */ /* 0x000e220008000c00 */
[----:B------:R-:W-:Y:S01]  /*0f50*/  UIADD3 UR9, UPT, UPT, UR9, 0x40, URZ ;  /* 0x0000004009097890 */ /* 0x000fe2000fffe0ff */
[----:B---3--:R-:W-:-:S08]  /*0f60*/  DMUL R18, R18, R10 ;  /* 0x0000000a12127228 */ /* 0x008fd00000000000 */
[----:B------:R-:W-:-:S08]  /*0f70*/  DFMA R18, R10, R18, -R26 ;  /* 0x000000120a12722b */ /* 0x000fd0000000081a */
[----:B------:R-:W-:-:S08]  /*0f80*/  DADD R10, R8, R18 ;  /* 0x00000000080a7229 */ /* 0x000fd00000000012 */
[----:B------:R-:W-:Y:S02]  /*0f90*/  DADD R8, -R8, R10 ;  /* 0x0000000008087229 */ /* 0x000fe4000000010a */
[C---:B0-----:R-:W-:Y:S02]  /*0fa0*/  DADD R12, R16.reuse, -R12 ;  /* 0x00000000100c7229 */ /* 0x041fe4000000080c */
[----:B------:R-:W-:-:S04]  /*0fb0*/  DADD R14, R16, -R14 ;  /* 0x00000000100e7229 */ /* 0x000fc8000000080e */
[----:B------:R-:W-:Y:S02]  /*0fc0*/  DADD R8, -R18, R8 ;  /* 0x0000000012087229 */ /* 0x000fe40000000108 */
[----:B----4-:R-:W-:-:S08]  /*0fd0*/  DMUL R24, R24, R12 ;  /* 0x0000000c18187228 */ /* 0x010fd00000000000 */
[----:B------:R-:W-:-:S08]  /*0fe0*/  DFMA R24, R12, R24, -R8 ;  /* 0x000000180c18722b */ /* 0x000fd00000000808 */
[----:B------:R-:W-:Y:S02]  /*0ff0*/  DADD R8, R10, R24 ;  /* 0x000000000a087229 */ /* 0x000fe40000000018 */
[----:B------:R-:W-:-:S06]  /*1000*/  DMUL R22, R22, R14 ;  /* 0x0000000e16167228 */ /* 0x000fcc0000000000 */
[----:B------:R-:W-:-:S08]  /*1010*/  DADD R10, -R10, R8 ;  /* 0x000000000a0a7229 */ /* 0x000fd00000000108 */
[----:B------:R-:W-:-:S08]  /*1020*/  DADD R10, -R24, R10 ;  /* 0x00000000180a7229 */ /* 0x000fd0000000010a */
[----:B------:R-:W-:-:S08]  /*1030*/  DFMA R10, R14, R22, -R10 ;  /* 0x000000160e0a722b */ /* 0x000fd0000000080a */
[----:B------:R-:W-:-:S08]  /*1040*/  DADD R12, R8, R10 ;  /* 0x00000000080c7229 */ /* 0x000fd0000000000a */
[----:B------:R-:W-:-:S08]  /*1050*/  DADD R8, -R8, R12 ;  /* 0x0000000008087229 */ /* 0x000fd0000000010c */
[----:B------:R-:W-:Y:S01]  /*1060*/  DADD R18, -R10, R8 ;  /* 0x000000000a127229 */ /* 0x000fe20000000108 */
[----:B------:R-:W-:Y:S10]  /*1070*/  BRA.U UP0, `(.L_x_7) ;  /* 0xfffffff900bc7547 */ /* 0x000ff4000b83ffff */
[----:B------:R-:W-:-:S09]  /*1080*/  UISETP.NE.AND UP0, UPT, UR12, URZ, UPT ;  /* 0x000000ff0c00728c */ /* 0x000fd2000bf05270 */
[----:B------:R-:W-:Y:S05]  /*1090*/  BRA.U !UP0, `(.L_x_8) ;  /* 0x0000000508587547 */ /* 0x000fea000b800000 */
[----:B------:R-:W-:Y:S02]  /*10a0*/  UIADD3 UR10, UPT, UPT, UR12, -0x1, URZ ;  /* 0xffffffff0c0a7890 */ /* 0x000fe4000fffe0ff */
[----:B------:R-:W-:Y:S02]  /*10b0*/  ULOP3.LUT UP1, UR13, UR16, 0x3, URZ, 0xc0, !UPT ;  /* 0x00000003100d7892 */ /* 0x000fe4000f82c0ff */
[----:B------:R-:W-:-:S03]  /*10c0*/  UISETP.GE.U32.AND UP0, UPT, UR10, 0x3, UPT ;  /* 0x000000030a00788c */ /* 0x000fc6000bf06070 */
[----:B------:R-:W-:-:S06]  /*10d0*/  UMOV UR10, UR5 ;  /* 0x00000005000a7c82 */ /* 0x000fcc0008000000 */
[----:B------:R-:W-:Y:S05]  /*10e0*/  BRA.U !UP0, `(.L_x_9) ;  /* 0x0000000108987547 */ /* 0x000fea000b800000 */
[C-C-:B------:R-:W-:Y:S01]  /*10f0*/  IMAD.WIDE.U32 R14, R21.reuse, 0x8, R6.reuse ;  /* 0x00000008150e7825 */ /* 0x140fe200078e0006 */
        /* <DEDUP_REMOVED lines=10> */
[----:B------:R-:W5:Y:S01]  /*11a0*/  LDG.E.64 R20, desc[UR14][R20.64] ;  /* 0x0000000e14147981 */ /* 0x000f62000c1e1b00 */
[----:B------:R-:W-:Y:S01]  /*11b0*/  UIADD3 UR10, UPT, UPT, UR8, 0x1, URZ ;  /* 0x00000001080a7890 */ /* 0x000fe2000fffe0ff */
[C---:B0-----:R-:W-:Y:S02]  /*11c0*/  DADD R8, R16.reuse, -R8 ;  /* 0x0000000010087229 */ /* 0x041fe40000000808 */
[----:B------:R-:W-:-:S06]  /*11d0*/  DADD R10, R16, -R10 ;  /* 0x00000000100a7229 */ /* 0x000fcc000000080a */
[----:B--2---:R-:W-:Y:S02]  /*11e0*/  DMUL R14, R14, R8 ;  /* 0x000000080e0e7228 */ /* 0x004fe40000000000 */
[----:B---3--:R-:W-:-:S06]  /*11f0*/  DMUL R24, R24, R10 ;  /* 0x0000000a18187228 */ /* 0x008fcc0000000000 */
[----:B------:R-:W-:-:S08]  /*1200*/  DFMA R14, R8, R14, -R18 ;  /* 0x0000000e080e722b */ /* 0x000fd00000000812 */
[----:B------:R-:W-:-:S08]  /*1210*/  DADD R8, R12, R14 ;  /* 0x000000000c087229 */ /* 0x000fd0000000000e */
[----:B------:R-:W-:-:S08]  /*1220*/  DADD R18, -R12, R8 ;  /* 0x000000000c127229 */ /* 0x000fd00000000108 */
[----:B------:R-:W-:Y:S01]  /*1230*/  DADD R18, -R14, R18 ;  /* 0x000000000e127229 */ /* 0x000fe20000000112 */
[----:B------:R-:W0:Y:S07]  /*1240*/  LDS.128 R12, [UR9+0x10] ;  /* 0x00001009ff0c7984 */ /* 0x000e2e0008000c00 */
[----:B------:R-:W-:-:S08]  /*1250*/  DFMA R18, R10, R24, -R18 ;  /* 0x000000180a12722b */ /* 0x000fd00000000812 */
[----:B------:R-:W-:-:S08]  /*1260*/  DADD R10, R8, R18 ;  /* 0x00000000080a7229 */ /* 0x000fd00000000012 */
[----:B------:R-:W-:-:S08]  /*1270*/  DADD R8, -R8, R10 ;  /* 0x0000000008087229 */ /* 0x000fd0000000010a */
[----:B------:R-:W-:Y:S02]  /*1280*/  DADD R8, -R18, R8 ;  /* 0x0000000012087229 */ /* 0x000fe40000000108 */
[C---:B0-----:R-:W-:Y:S02]  /*1290*/  DADD R12, R16.reuse, -R12 ;  /* 0x00000000100c7229 */ /* 0x041fe4000000080c */
[----:B------:R-:W-:-:S06]  /*12a0*/  DADD R14, R16, -R14 ;  /* 0x00000000100e7229 */ /* 0x000fcc000000080e */
[----:B----4-:R-:W-:Y:S02]  /*12b0*/  DMUL R22, R22, R12 ;  /* 0x0000000c16167228 */ /* 0x010fe40000000000 */
[----:B-----5:R-:W-:-:S06]  /*12c0*/  DMUL R20, R20, R14 ;  /* 0x0000000e14147228 */ /* 0x020fcc0000000000 */
[----:B------:R-:W-:-:S08]  /*12d0*/  DFMA R22, R12, R22, -R8 ;  /* 0x000000160c16722b */ /* 0x000fd00000000808 */
[----:B------:R-:W-:-:S08]  /*12e0*/  DADD R8, R10, R22 ;  /* 0x000000000a087229 */ /* 0x000fd00000000016 */
[----:B------:R-:W-:-:S08]  /*12f0*/  DADD R10, -R10, R8 ;  /* 0x000000000a0a7229 */ /* 0x000fd00000000108 */
[----:B------:R-:W-:-:S08]  /*1300*/  DADD R10, -R22, R10 ;  /* 0x00000000160a7229 */ /* 0x000fd0000000010a */
[----:B------:R-:W-:-:S08]  /*1310*/  DFMA R10, R14, R20, -R10 ;  /* 0x000000140e0a722b */ /* 0x000fd0000000080a */
[----:B------:R-:W-:-:S08]  /*1320*/  DADD R12, R8, R10 ;  /* 0x00000000080c7229 */ /* 0x000fd0000000000a */
[----:B------:R-:W-:-:S08]  /*1330*/  DADD R8, -R8, R12 ;  /* 0x0000000008087229 */ /* 0x000fd0000000010c */
[----:B------:R-:W-:-:S11]  /*1340*/  DADD R18, -R10, R8 ;  /* 0x000000000a127229 */ /* 0x000fd60000000108 */
.L_x_9:
[----:B------:R-:W-:Y:S05]  /*1350*/  BRA.U !UP1, `(.L_x_8) ;  /* 0x0000000109a87547 */ /* 0x000fea000b800000 */
[----:B------:R-:W-:Y:S02]  /*1360*/  UISETP.NE.AND UP0, UPT, UR13, 0x1, UPT ;  /* 0x000000010d00788c */ /* 0x000fe4000bf05270 */
[----:B------:R-:W-:-:S04]  /*1370*/  ULOP3.LUT UR8, UR16, 0x1, URZ, 0xc0, !UPT ;  /* 0x0000000110087892 */ /* 0x000fc8000f8ec0ff */
[----:B------:R-:W-:-:S03]  /*1380*/  UISETP.NE.U32.AND UP1, UPT, UR8, 0x1, UPT ;  /* 0x000000010800788c */ /* 0x000fc6000bf25070 */
[----:B------:R-:W-:Y:S08]  /*1390*/  BRA.U !UP0, `(.L_x_10) ;  /* 0x0000000108647547 */ /* 0x000ff0000b800000 */
[----:B------:R-:W-:-:S04]  /*13a0*/  VIADD R9, R5, UR10 ;  /* 0x0000000a05097c36 */ /* 0x000fc80008000000 */
[----:B------:R-:W-:-:S06]  /*13b0*/  IMAD.WIDE.U32 R14, R9, 0x8, R6 ;  /* 0x00000008090e7825 */ /* 0x000fcc00078e0006 */
[----:B------:R-:W2:Y:S01]  /*13c0*/  LDG.E.64 R14, desc[UR14][R14.64] ;  /* 0x0000000e0e0e7981 */ /* 0x000ea2000c1e1b00 */
[----:B------:R-:W-:-:S05]  /*13d0*/  IADD3 R9, PT, PT, R9, 0x1, RZ ;  /* 0x0000000109097810 */ /* 0x000fca0007ffe0ff */
[----:B------:R-:W-:-:S06]  /*13e0*/  IMAD.WIDE.U32 R8, R9, 0x8, R6 ;  /* 0x0000000809087825 */ /* 0x000fcc00078e0006 */
[----:B------:R-:W3:Y:S01]  /*13f0*/  LDG.E.64 R8, desc[UR14][R8.64] ;  /* 0x0000000e08087981 */ /* 0x000ee2000c1e1b00 */
[----:B------:R-:W0:Y:S01]  /*1400*/  S2UR UR8, SR_CgaCtaId ;  /* 0x00000000000879c3 */ /* 0x000e220000008800 */
[----:B------:R-:W-:Y:S02]  /*1410*/  UMOV UR6, 0x400 ;  /* 0x0000040000067882 */ /* 0x000fe40000000000 */
[----:B0-----:R-:W-:-:S04]  /*1420*/  ULEA UR6, UR8, UR6, 0x18 ;  /* 0x0000000608067291 */ /* 0x001fc8000f8ec0ff */
[----:B------:R-:W-:Y:S02]  /*1430*/  ULEA UR8, UR10, UR6, 0x3 ;  /* 0x000000060a087291 */ /* 0x000fe4000f8e18ff */
[----:B------:R-:W-:-:S07]  /*1440*/  UIADD3 UR10, UPT, UPT, UR10, 0x2, URZ ;  /* 0x000000020a0a7890 */ /* 0x000fce000fffe0ff */
[----:B------:R-:W0:Y:S04]  /*1450*/  LDS.64 R20, [UR8] ;  /* 0x00000008ff147984 */ /* 0x000e280008000a00 */
[----:B------:R-:W1:Y:S01]  /*1460*/  LDS.64 R10, [UR8+0x8] ;  /* 0x00000808ff0a7984 */ /* 0x000e620008000a00 */
[C---:B0-----:R-:W-:Y:S02]  /*1470*/  DADD R20, R16.reuse, -R20 ;  /* 0x0000000010147229 */ /* 0x041fe40000000814 */
[----:B-1----:R-:W-:-:S06]  /*1480*/  DADD R10, R16, -R10 ;  /* 0x00000000100a7229 */ /* 0x002fcc000000080a */
[----:B--2---:R-:W-:-:S08]  /*1490*/  DMUL R14, R14, R20 ;  /* 0x000000140e0e7228 */ /* 0x004fd00000000000 */
[----:B------:R-:W-:Y:S02]  /*14a0*/  DFMA R18, R20, R14, -R18 ;  /* 0x0000000e1412722b */ /* 0x000fe40000000812 */
[----:B---3--:R-:W-:-:S06]  /*14b0*/  DMUL R8, R8, R10 ;  /* 0x0000000a08087228 */ /* 0x008fcc0000000000 */
[----:B------:R-:W-:-:S08]  /*14c0*/  DADD R14, R12, R18 ;  /* 0x000000000c0e7229 */ /* 0x000fd00000000012 */
[----:B------:R-:W-:-:S08]  /*14d0*/  DADD R12, -R12, R14 ;  /* 0x000000000c0c7229 */ /* 0x000fd0000000010e */
[----:B------:R-:W-:-:S08]  /*14e0*/  DADD R12, -R18, R12 ;  /* 0x00000000120c7229 */ /* 0x000fd0000000010c */
[----:B------:R-:W-:-:S08]  /*14f0*/  DFMA R8, R10, R8, -R12 ;  /* 0x000000080a08722b */ /* 0x000fd0000000080c */
[----:B------:R-:W-:-:S08]  /*1500*/  DADD R12, R14, R8 ;  /* 0x000000000e0c7229 */ /* 0x000fd00000000008 */
[----:B------:R-:W-:-:S08]  /*1510*/  DADD R14, -R14, R12 ;  /* 0x000000000e0e7229 */ /* 0x000fd0000000010c */
[----:B------:R-:W-:-:S11]  /*1520*/  DADD R18, -R8, R14 ;  /* 0x0000000008127229 */ /* 0x000fd6000000010e */
.L_x_10:
[----:B------:R-:W-:Y:S05]  /*1530*/  BRA.U UP1, `(.L_x_8) ;  /* 0x0000000101307547 */ /* 0x000fea000b800000 */
[----:B------:R-:W-:-:S04]  /*1540*/  VIADD R5, R5, UR10 ;  /* 0x0000000a05057c36 */ /* 0x000fc80008000000 */
[----:B------:R-:W-:-:S06]  /*1550*/  IMAD.WIDE.U32 R6, R5, 0x8, R6 ;  /* 0x0000000805067825 */ /* 0x000fcc00078e0006 */
[----:B------:R-:W2:Y:S01]  /*1560*/  LDG.E.64 R6, desc[UR14][R6.64] ;  /* 0x0000000e06067981 */ /* 0x000ea2000c1e1b00 */
[----:B------:R-:W0:Y:S01]  /*1570*/  S2UR UR8, SR_CgaCtaId ;  /* 0x00000000000879c3 */ /* 0x000e220000008800 */
[----:B------:R-:W-:Y:S02]  /*1580*/  UMOV UR6, 0x400 ;  /* 0x0000040000067882 */ /* 0x000fe40000000000 */
[----:B0-----:R-:W-:-:S04]  /*1590*/  ULEA UR6, UR8, UR6, 0x18 ;  /* 0x0000000608067291 */ /* 0x001fc8000f8ec0ff */
[----:B------:R-:W-:-:S09]  /*15a0*/  ULEA UR8, UR10, UR6, 0x3 ;  /* 0x000000060a087291 */ /* 0x000fd2000f8e18ff */
[----:B------:R-:W0:Y:S02]  /*15b0*/  LDS.64 R8, [UR8] ;  /* 0x00000008ff087984 */ /* 0x000e240008000a00 */
[----:B0-----:R-:W-:-:S08]  /*15c0*/  DADD R8, R16, -R8 ;  /* 0x0000000010087229 */ /* 0x001fd00000000808 */
[----:B--2---:R-:W-:-:S08]  /*15d0*/  DMUL R10, R6, R8 ;  /* 0x00000008060a7228 */ /* 0x004fd00000000000 */
[----:B------:R-:W-:-:S08]  /*15e0*/  DFMA R10, R8, R10, -R18 ;  /* 0x0000000a080a722b */ /* 0x000fd00000000812 */
[----:B------:R-:W-:-:S11]  /*15f0*/  DADD R12, R12, R10 ;  /* 0x000000000c0c7229 */ /* 0x000fd6000000000a */
.L_x_8:
[----:B------:R-:W-:Y:S01]  /*1600*/  LEA R5, R4, UR11, 0x3 ;  /* 0x0000000b04057c11 */ /* 0x000fe2000f8e18ff */
[----:B------:R-:W-:-:S04]  /*1610*/  UIADD3 UR4, UPT, UPT, UR4, 0x1, URZ ;  /* 0x0000000104047890 */ /* 0x000fc8000fffe0ff */
[----:B------:R0:W-:Y:S01]  /*1620*/  STS.64 [R5], R12 ;  /* 0x0000000c05007388 */ /* 0x0001e20000000a00 */
[----:B------:R-:W-:-:S09]  /*1630*/  UISETP.NE.AND UP0, UPT, UR4, UR7, UPT ;  /* 0x000000070400728c */ /* 0x000fd2000bf05270 */
[----:B------:R-:W-:Y:S05]  /*1640*/  BRA.U UP0, `(.L_x_11) ;  /* 0xfffffff500207547 */ /* 0x000fea000b83ffff */
.L_x_0:
[----:B------:R-:W-:Y:S01]  /*1650*/  UISETP.GE.U32.AND UP0, UPT, UR16, 0x40, UPT ;  /* 0x000000401000788c */ /* 0x000fe2000bf06070 */
[----:B--2---:R-:W-:-:S08]  /*1660*/  MOV R6, R3 ;  /* 0x0000000300067202 */ /* 0x004fd00000000f00 */
[----:B------:R-:W-:Y:S05]  /*1670*/  BRA.U !UP0, `(.L_x_12) ;  /* 0x0000000508c47547 */ /* 0x000fea000b800000 */
[----:B------:R-:W-:Y:S01]  /*1680*/  UIADD3 UR4, UPT, UPT, UR7, -0x1, URZ ;  /* 0xffffffff07047890 */ /* 0x000fe2000fffe0ff */
[----:B------:R-:W-:Y:S01]  /*1690*/  IMAD.MOV.U32 R0, RZ, RZ, 0x1 ;  /* 0x00000001ff007424 */ /* 0x000fe200078e00ff */
[----:B------:R-:W-:Y:S01]  /*16a0*/  UIADD3 UR7, UPT, UPT, UR7, -0x2, URZ ;  /* 0xfffffffe07077890 */ /* 0x000fe2000fffe0ff */
[----:B------:R-:W-:Y:S01]  /*16b0*/  MOV R6, R3 ;  /* 0x0000000300067202 */ /* 0x000fe20000000f00 */
[----:B------:R-:W-:Y:S02]  /*16c0*/  ULOP3.LUT UR5, UR4, 0x7, URZ, 0xc0, !UPT ;  /* 0x0000000704057892 */ /* 0x000fe4000f8ec0ff */
[----:B------:R-:W-:-:S09]  /*16d0*/  UISETP.GE.U32.AND UP0, UPT, UR7, 0x7, UPT ;  /* 0x000000070700788c */ /* 0x000fd2000bf06070 */
[----:B------:R-:W-:Y:S05]  /*16e0*/  BRA.U !UP0, `(.L_x_13) ;  /* 0x0000000108c87547 */ /* 0x000fea000b800000 */
[----:B------:R-:W-:Y:S01]  /*16f0*/  IMAD.MOV.U32 R4, RZ, RZ, 0x1 ;  /* 0x00000001ff047424 */ /* 0x000fe200078e00ff */
[----:B------:R-:W-:Y:S01]  /*1700*/  MOV R6, R3 ;  /* 0x0000000300067202 */ /* 0x000fe20000000f00 */
[----:B------:R-:W-:-:S12]  /*1710*/  ULOP3.LUT UR6, UR4, 0xfffffff8, URZ, 0xc0, !UPT ;  /* 0xfffffff804067892 */ /* 0x000fd8000f8ec0ff */
.L_x_14:
[----:B------:R-:W-:Y:S01]  /*1720*/  IMAD R0, R4, 0x20, R3 ;  /* 0x0000002004007824 */ /* 0x000fe200078e0203 */
[----:B------:R-:W-:-:S04]  /*1730*/  LEA R7, R6, UR11, 0x3 ;  /* 0x0000000b06077c11 */ /* 0x000fc8000f8e18ff */
[C---:B0-----:R-:W-:Y:S01]  /*1740*/  LEA R5, R0.reuse, UR11, 0x3 ;  /* 0x0000000b00057c11 */ /* 0x041fe2000f8e18ff */
[----:B------:R-:W-:Y:S04]  /*1750*/  LDS.64 R8, [R7] ;  /* 0x0000000007087984 */ /* 0x000fe80000000a00 */
[----:B------:R-:W0:Y:S02]  /*1760*/  LDS.64 R10, [R5] ;  /* 0x00000000050a7984 */ /* 0x000e240000000a00 */
[----:B0-----:R-:W-:Y:S02]  /*1770*/  DSETP.GT.AND P0, PT, R8, R10, PT ;  /* 0x0000000a0800722a */ /* 0x001fe40003f04000 */
[----:B------:R-:W-:Y:S04]  /*1780*/  LDS.64 R10, [R5+0x100] ;  /* 0x00010000050a7984 */ /* 0x000fe80000000a00 */
[----:B------:R-:W-:-:S04]  /*1790*/  SEL R6, R0, R6, P0 ;  /* 0x0000000600067207 */ /* 0x000fc80000000000 */
[----:B------:R-:W-:-:S05]  /*17a0*/  LEA R12, R6, UR11, 0x3 ;  /* 0x0000000b060c7c11 */ /* 0x000fca000f8e18ff */
[----:B------:R-:W0:Y:S02]  /*17b0*/  LDS.64 R8, [R12] ;  /* 0x000000000c087984 */ /* 0x000e240000000a00 */
[----:B0-----:R-:W-:Y:S02]  /*17c0*/  DSETP.GT.AND P0, PT, R8, R10, PT ;  /* 0x0000000a0800722a */ /* 0x001fe40003f04000 */
[----:B------:R-:W-:-:S12]  /*17d0*/  LDS.64 R10, [R5+0x200] ;  /* 0x00020000050a7984 */ /* 0x000fd80000000a00 */
[----:B------:R-:W-:-:S04]  /*17e0*/  @P0 IADD3 R6, PT, PT, R0, 0x20, RZ ;  /* 0x0000002000060810 */ /* 0x000fc80007ffe0ff */
[----:B------:R-:W-:-:S05]  /*17f0*/  LEA R13, R6, UR11, 0x3 ;  /* 0x0000000b060d7c11 */ /* 0x000fca000f8e18ff */
[----:B------:R-:W0:Y:S02]  /*1800*/  LDS.64 R8, [R13] ;  /* 0x000000000d087984 */ /* 0x000e240000000a00 */
[----:B0-----:R-:W-:Y:S02]  /*1810*/  DSETP.GT.AND P0, PT, R8, R10, PT ;  /* 0x0000000a0800722a */ /* 0x001fe40003f04000 */
[----:B------:R-:W-:-:S12]  /*1820*/  LDS.64 R10, [R5+0x300] ;  /* 0x00030000050a7984 */ /* 0x000fd80000000a00 */
[----:B------:R-:W-:-:S05]  /*1830*/  @P0 VIADD R6, R0, 0x40 ;  /* 0x0000004000060836 */ /* 0x000fca0000000000 */
        /* <DEDUP_REMOVED lines=20> */
[----:B------:R-:W-:-:S06]  /*1980*/  LEA R8, R6, UR11, 0x3 ;  /* 0x0000000b06087c11 */ /* 0x000fcc000f8e18ff */
[----:B------:R-:W0:Y:S02]  /*1990*/  LDS.64 R8, [R8] ;  /* 0x0000000008087984 */ /* 0x000e240000000a00 */
[----:B0-----:R-:W-:Y:S01]  /*19a0*/  DSETP.GT.AND P0, PT, R8, R10, PT ;  /* 0x0000000a0800722a */ /* 0x001fe20003f04000 */
[C---:B------:R-:W-:Y:S01]  /*19b0*/  IADD3 R9, PT, PT, R4.reuse, 0x7, RZ ;  /* 0x0000000704097810 */ /* 0x040fe20007ffe0ff */
[----:B------:R-:W-:-:S03]  /*19c0*/  VIADD R4, R4, 0x8 ;  /* 0x0000000804047836 */ /* 0x000fc60000000000 */
[----:B------:R-:W-:-:S09]  /*19d0*/  ISETP.NE.AND P1, PT, R9, UR6, PT ;  /* 0x0000000609007c0c */ /* 0x000fd2000bf25270 */
[----:B------:R-:W-:-:S04]  /*19e0*/  @P0 IADD3 R6, PT, PT, R0, 0xe0, RZ ;  /* 0x000000e000060810 */ /* 0x000fc80007ffe0ff */
[----:B------:R-:W-:Y:S05]  /*19f0*/  @P1 BRA `(.L_x_14) ;  /* 0xfffffffc00481947 */ /* 0x000fea000383ffff */
[----:B------:R-:W-:-:S07]  /*1a00*/  IMAD.MOV.U32 R0, RZ, RZ, R4 ;  /* 0x000000ffff007224 */ /* 0x000fce00078e0004 */
.L_x_13:
[----:B------:R-:W-:-:S09]  /*1a10*/  UISETP.NE.AND UP0, UPT, UR5, URZ, UPT ;  /* 0x000000ff0500728c */ /* 0x000fd2000bf05270 */
[----:B------:R-:W-:Y:S05]  /*1a20*/  BRA.U !UP0, `(.L_x_12) ;  /* 0x0000000108d87547 */ /* 0x000fea000b800000 */
[----:B------:R-:W-:Y:S02]  /*1a30*/  UISETP.GE.U32.AND UP0, UPT, UR5, 0x4, UPT ;  /* 0x000000040500788c */ /* 0x000fe4000bf06070 */
[----:B------:R-:W-:-:S04]  /*1a40*/  ULOP3.LUT UR6, UR4, 0x3, URZ, 0xc0, !UPT ;  /* 0x0000000304067892 */ /* 0x000fc8000f8ec0ff */
[----:B------:R-:W-:-:S03]  /*1a50*/  UISETP.NE.AND UP1, UPT, UR6, URZ, UPT ;  /* 0x000000ff0600728c */ /* 0x000fc6000bf25270 */
[----:B------:R-:W-:Y:S08]  /*1a60*/  BRA.U !UP0, `(.L_x_15) ;  /* 0x0000000108607547 */ /* 0x000ff0000b800000 */
[----:B------:R-:W-:Y:S02]  /*1a70*/  LEA R11, R0, R3, 0x5 ;  /* 0x00000003000b7211 */ /* 0x000fe400078e28ff */
[----:B------:R-:W-:Y:S02]  /*1a80*/  LEA R10, R6, UR11, 0x3 ;  /* 0x0000000b060a7c11 */ /* 0x000fe4000f8e18ff */
[----:B0-----:R-:W-:Y:S02]  /*1a90*/  LEA R12, R11, UR11, 0x3 ;  /* 0x0000000b0b0c7c11 */ /* 0x001fe4000f8e18ff */
[----:B------:R-:W-:Y:S01]  /*1aa0*/  IADD3 R0, PT, PT, R0, 0x4, RZ ;  /* 0x0000000400007810 */ /* 0x000fe20007ffe0ff */
[----:B------:R-:W-:Y:S04]  /*1ab0*/  LDS.64 R4, [R10] ;  /* 0x000000000a047984 */ /* 0x000fe80000000a00 */
[----:B------:R-:W0:Y:S02]  /*1ac0*/  LDS.64 R8, [R12] ;  /* 0x000000000c087984 */ /* 0x000e240000000a00 */
[----:B0-----:R-:W-:-:S06]  /*1ad0*/  DSETP.GT.AND P0, PT, R4, R8, PT ;  /* 0x000000080400722a */ /* 0x001fcc0003f04000 */
[----:B------:R-:W-:Y:S02]  /*1ae0*/  SEL R8, R11, R6, P0 ;  /* 0x000000060b087207 */ /* 0x000fe40000000000 */
[----:B------:R-:W-:Y:S02]  /*1af0*/  LDS.64 R6, [R12+0x100] ;  /* 0x000100000c067984 */ /* 0x000fe40000000a00 */
        /* <DEDUP_REMOVED lines=10> */
[----:B------:R-:W-:-:S06]  /*1ba0*/  LEA R4, R8, UR11, 0x3 ;  /* 0x0000000b08047c11 */ /* 0x000fcc000f8e18ff */
[----:B------:R-:W0:Y:S02]  /*1bb0*/  LDS.64 R4, [R4] ;  /* 0x0000000004047984 */ /* 0x000e240000000a00 */
[----:B0-----:R-:W-:-:S14]  /*1bc0*/  DSETP.GT.AND P0, PT, R4, R6, PT ;  /* 0x000000060400722a */ /* 0x001fdc0003f04000 */
[----:B------:R-:W-:-:S04]  /*1bd0*/  @P0 VIADD R8, R11, 0x60 ;  /* 0x000000600b080836 */ /* 0x000fc80000000000 */
[----:B------:R-:W-:-:S07]  /*1be0*/  IMAD.MOV.U32 R6, RZ, RZ, R8 ;  /* 0x000000ffff067224 */ /* 0x000fce00078e0008 */
.L_x_15:
[----:B------:R-:W-:Y:S05]  /*1bf0*/  BRA.U !UP1, `(.L_x_12) ;  /* 0x0000000109647547 */ /* 0x000fea000b800000 */
[----:B------:R-:W-:Y:S02]  /*1c00*/  UISETP.NE.AND UP0, UPT, UR6, 0x1, UPT ;  /* 0x000000010600788c */ /* 0x000fe4000bf05270 */
[----:B------:R-:W-:-:S04]  /*1c10*/  ULOP3.LUT UR4, UR4, 0x1, URZ, 0xc0, !UPT ;  /* 0x0000000104047892 */ /* 0x000fc8000f8ec0ff */
[----:B------:R-:W-:-:S03]  /*1c20*/  UISETP.NE.U32.AND UP1, UPT, UR4, 0x1, UPT ;  /* 0x000000010400788c */ /* 0x000fc6000bf25070 */
[----:B------:R-:W-:Y:S08]  /*1c30*/  BRA.U !UP0, `(.L_x_16) ;  /* 0x0000000108347547 */ /* 0x000ff0000b800000 */
[C---:B------:R-:W-:Y:S01]  /*1c40*/  LEA R11, R0.reuse, R3, 0x5 ;  /* 0x00000003000b7211 */ /* 0x040fe200078e28ff */
[----:B------:R-:W-:Y:S01]  /*1c50*/  VIADD R0, R0, 0x2 ;  /* 0x0000000200007836 */ /* 0x000fe20000000000 */
[----:B------:R-:W-:Y:S02]  /*1c60*/  LEA R7, R6, UR11, 0x3 ;  /* 0x0000000b06077c11 */ /* 0x000fe4000f8e18ff */
[----:B------:R-:W-:-:S03]  /*1c70*/  LEA R10, R11, UR11, 0x3 ;  /* 0x0000000b0b0a7c11 */ /* 0x000fc6000f8e18ff */
[----:B0-----:R-:W-:Y:S04]  /*1c80*/  LDS.64 R4, [R7] ;  /* 0x0000000007047984 */ /* 0x001fe80000000a00 */
[----:B------:R-:W0:Y:S02]  /*1c90*/  LDS.64 R8, [R10] ;  /* 0x000000000a087984 */ /* 0x000e240000000a00 */
[----:B0-----:R-:W-:Y:S02]  /*1ca0*/  DSETP.GT.AND P0, PT, R4, R8, PT ;  /* 0x000000080400722a */ /* 0x001fe40003f04000 */
[----:B------:R-:W-:Y:S04]  /*1cb0*/  LDS.64 R8, [R10+0x100] ;  /* 0x000100000a087984 */ /* 0x000fe80000000a00 */
[----:B------:R-:W-:-:S04]  /*1cc0*/  SEL R6, R11, R6, P0 ;  /* 0x000000060b067207 */ /* 0x000fc80000000000 */
[----:B------:R-:W-:-:S06]  /*1cd0*/  LEA R4, R6, UR11, 0x3 ;  /* 0x0000000b06047c11 */ /* 0x000fcc000f8e18ff */
[----:B------:R-:W0:Y:S02]  /*1ce0*/  LDS.64 R4, [R4] ;  /* 0x0000000004047984 */ /* 0x000e240000000a00 */
[----:B0-----:R-:W-:-:S14]  /*1cf0*/  DSETP.GT.AND P0, PT, R4, R8, PT ;  /* 0x000000080400722a */ /* 0x001fdc0003f04000 */
[----:B------:R-:W-:-:S07]  /*1d00*/  @P0 IADD3 R6, PT, PT, R11, 0x20, RZ ;  /* 0x000000200b060810 */ /* 0x000fce0007ffe0ff */
.L_x_16:
[----:B------:R-:W-:Y:S05]  /*1d10*/  BRA.U UP1, `(.L_x_12) ;  /* 0x00000001011c7547 */ /* 0x000fea000b800000 */
[----:B------:R-:W-:Y:S01]  /*1d20*/  IMAD R7, R0, 0x20, R3 ;  /* 0x0000002000077824 */ /* 0x000fe200078e0203 */
[----:B------:R-:W-:-:S04]  /*1d30*/  LEA R8, R6, UR11, 0x3 ;  /* 0x0000000b06087c11 */ /* 0x000fc8000f8e18ff */
[----:B------:R-:W-:Y:S02]  /*1d40*/  LEA R4, R7, UR11, 0x3 ;  /* 0x0000000b07047c11 */ /* 0x000fe4000f8e18ff */
[----:B------:R-:W-:Y:S04]  /*1d50*/  LDS.64 R8, [R8] ;  /* 0x0000000008087984 */ /* 0x000fe80000000a00 */
[----:B0-----:R-:W0:Y:S02]  /*1d60*/  LDS.64 R4, [R4] ;  /* 0x0000000004047984 */ /* 0x001e240000000a00 */
[----:B0-----:R-:W-:-:S06]  /*1d70*/  DSETP.GT.AND P0, PT, R8, R4, PT ;  /* 0x000000040800722a */ /* 0x001fcc0003f04000 */
[----:B------:R-:W-:-:S08]  /*1d80*/  SEL R6, R7, R6, P0 ;  /* 0x0000000607067207 */ /* 0x000fd00000000000 */
.L_x_12:
[----:B------:R-:W1:Y:S01]  /*1d90*/  SHFL.DOWN PT, R7, R6, 0x10, 0x1f ;  /* 0x0a001f0006077f89 */ /* 0x000e6200000e0000 */
[----:B0-----:R-:W-:-:S05]  /*1da0*/  LEA R12, R6, UR11, 0x3 ;  /* 0x0000000b060c7c11 */ /* 0x001fca000f8e18ff */
[----:B------:R-:W-:Y:S01]  /*1db0*/  LDS.64 R8, [R12] ;  /* 0x000000000c087984 */ /* 0x000fe20000000a00 */
[----:B-1----:R-:W-:-:S05]  /*1dc0*/  LEA R0, R7, UR11, 0x3 ;  /* 0x0000000b07007c11 */ /* 0x002fca000f8e18ff */
[----:B------:R-:W0:Y:S02]  /*1dd0*/  LDS.64 R4, [R0] ;  /* 0x0000000000047984 */ /* 0x000e240000000a00 */
[----:B0-----:R-:W-:-:S06]  /*1de0*/  DSETP.GT.AND P0, PT, R8, R4, PT ;  /* 0x000000040800722a */ /* 0x001fcc0003f04000 */
[----:B------:R-:W-:-:S04]  /*1df0*/  SEL R8, R7, R6, P0 ;  /* 0x0000000607087207 */ /* 0x000fc80000000000 */
[----:B------:R-:W-:Y:S01]  /*1e00*/  LEA R10, R8, UR11, 0x3 ;  /* 0x0000000b080a7c11 */ /* 0x000fe2000f8e18ff */
[----:B------:R-:W0:Y:S04]  /*1e10*/  SHFL.DOWN PT, R9, R8, 0x8, 0x1f ;  /* 0x09001f0008097f89 */ /* 0x000e2800000e0000 */
[----:B------:R-:W-:Y:S01]  /*1e20*/  LDS.64 R4, [R10] ;  /* 0x000000000a047984 */ /* 0x000fe20000000a00 */
[----:B0-----:R-:W-:-:S05]  /*1e30*/  LEA R11, R9, UR11, 0x3 ;  /* 0x0000000b090b7c11 */ /* 0x001fca000f8e18ff */
        /* <DEDUP_REMOVED lines=16> */
[----:B------:R-:W-:Y:S02]  /*1f40*/  SEL R15, R15, R12, P0 ;  /* 0x0000000c0f0f7207 */ /* 0x000fe40000000000 */
[----:B------:R-:W-:Y:S02]  /*1f50*/  ISETP.NE.AND P0, PT, R3, RZ, PT ;  /* 0x000000ff0300720c */ /* 0x000fe40003f05270 */
[----:B------:R-:W-:Y:S01]  /*1f60*/  LEA R4, R15, UR11, 0x3 ;  /* 0x0000000b0f047c11 */ /* 0x000fe2000f8e18ff */
[----:B------:R-:W0:Y:S05]  /*1f70*/  SHFL.DOWN PT, R0, R15, 0x1, 0x1f ;  /* 0x08201f000f007f89 */ /* 0x000e2a00000e0000 */
[----:B------:R-:W1:Y:S01]  /*1f80*/  LDS.64 R4, [R4] ;  /* 0x0000000004047984 */ /* 0x000e620000000a00 */
[----:B0-----:R-:W-:-:S06]  /*1f90*/  LEA R6, R0, UR11, 0x3 ;  /* 0x0000000b00067c11 */ /* 0x001fcc000f8e18ff */
[----:B------:R-:W0:Y:S01]  /*1fa0*/  LDS.64 R6, [R6] ;  /* 0x0000000006067984 */ /* 0x000e220000000a00 */
[----:B------:R-:W-:Y:S05]  /*1fb0*/  @P0 EXIT ;  /* 0x000000000000094d */ /* 0x000fea0003800000 */
[----:B------:R-:W4:Y:S01]  /*1fc0*/  LDC.64 R8, c[0x0][0x3a0] ;  /* 0x0000e800ff087b82 */ /* 0x000f220000000a00 */
[----:B01----:R-:W-:-:S06]  /*1fd0*/  DSETP.GT.AND P0, PT, R4, R6, PT ;  /* 0x000000060400722a */ /* 0x003fcc0003f04000 */
[----:B------:R-:W-:Y:S01]  /*1fe0*/  SEL R15, R0, R15, P0 ;  /* 0x0000000f000f7207 */ /* 0x000fe20000000000 */
[----:B----4-:R-:W-:-:S05]  /*1ff0*/  IMAD.WIDE.U32 R2, R2, 0x4, R8 ;  /* 0x0000000402027825 */ /* 0x010fca00078e0008 */
[----:B------:R-:W-:Y:S01]  /*2000*/  STG.E desc[UR14][R2.64], R15 ;  /* 0x0000000f02007986 */ /* 0x000fe2000c10190e */
[----:B------:R-:W-:Y:S05]  /*2010*/  EXIT ;  /* 0x000000000000794d */ /* 0x000fea0003800000 */
.L_x_17:
[----:B------:R-:W-:-:S00]  /*2020*/  BRA `(.L_x_17) ;  /* 0xfffffffc00fc7947 */ /* 0x000fc0000383ffff */
[----:B------:R-:W-:-:S00]  /*2030*/  NOP ;  /* 0x0000000000007918 */ /* 0x000fc00000000000 */
        /* <DEDUP_REMOVED lines=12> */
.L_x_58:


//--------------------- .text._Z10nnc_e32_v2jPdS_S_PjS_S0_ --------------------------
	.section	.text._Z10nnc_e32_v2jPdS_S_PjS_S0_,"ax",@progbits
	.align	128
        .global         _Z10nnc_e32_v2jPdS_S_PjS_S0_
        .type           _Z10nnc_e32_v2jPdS_S_PjS_S0_,@function
        .size           _Z10nnc_e32_v2jPdS_S_PjS_S0_,(.L_x_59 - _Z10nnc_e32_v2jPdS_S_PjS_S0_)
        .other          _Z10nnc_e32_v2jPdS_S_PjS_S0_,@"STO_CUDA_ENTRY STV_DEFAULT"
_Z10nnc_e32_v2jPdS_S_PjS_S0_:
.text._Z10nnc_e32_v2jPdS_S_PjS_S0_:
[----:B------:R-:W-:Y:S01]  /*0000*/  LDC R1, c[0x0][0x37c] ;  /* 0x0000df00ff017b82 */ /* 0x000fe20000000800 */
[----:B------:R-:W0:Y:S07]  /*0010*/  S2R R0, SR_CTAID.X ;  /* 0x0000000000007919 */ /* 0x000e2e0000002500 */
[----:B------:R-:W0:Y:S01]  /*0020*/  LDC.64 R18, c[0x0][0x388] ;  /* 0x0000e200ff127b82 */ /* 0x000e220000000a00 */
[----:B------:R-:W1:Y:S01]  /*0030*/  LDCU.64 UR10, c[0x0][0x358] ;  /* 0x00006b00ff0a77ac */ /* 0x000e620008000a00 */
[----:B------:R-:W2:Y:S01]  /*0040*/  LDCU UR12, c[0x0][0x380] ;  /* 0x00007000ff0c77ac */ /* 0x000ea20008000800 */
[----:B0-----:R-:W-:-:S06]  /*0050*/  IMAD.WIDE.U32 R18, R0, 0x8, R18 ;  /* 0x0000000800127825 */ /* 0x001fcc00078e0012 */
[----:B-1----:R-:W5:Y:S01]  /*0060*/  LDG.E.64 R18, desc[UR10][R18.64] ;  /* 0x0000000a12127981 */ /* 0x002f62000c1e1b00 */
[----:B------:R-:W0:Y:S01]  /*0070*/  S2UR UR6, SR_CgaCtaId ;  /* 0x00000000000679c3 */ /* 0x000e220000008800 */
[----:B--2---:R-:W-:Y:S01]  /*0080*/  UISETP.GE.U32.AND UP0, UPT, UR12, 0x20, UPT ;  /* 0x000000200c00788c */ /* 0x004fe2000bf06070 */
[----:B------:R-:W1:Y:S01]  /*0090*/  S2R R2, SR_TID.X ;  /* 0x0000000000027919 */ /* 0x000e620000002100 */
[----:B------:R-:W-:Y:S01]  /*00a0*/  UMOV UR4, 0x400 ;  /* 0x0000040000047882 */ /* 0x000fe20000000000 */
[----:B------:R-:W-:Y:S02]  /*00b0*/  USHF.R.U32.HI UR7, URZ, 0x5, UR12 ;  /* 0x00000005ff077899 */ /* 0x000fe4000801160c */
[----:B0-----:R-:W-:-:S04]  /*00c0*/  ULEA UR6, UR6, UR4, 0x18 ;  /* 0x0000000406067291 */ /* 0x001fc8000f8ec0ff */
[----:B------:R-:W-:Y:S01]  /*00d0*/  ULEA UR8, UR12, UR6, 0x3 ;  /* 0x000000060c087291 */ /* 0x000fe2000f8e18ff */
[----:B------:R-:W-:Y:S11]  /*00e0*/  BRA.U !UP0, `(.L_x_18) ;  /* 0x00000019085c7547 */ /* 0x000ff6000b800000 */
[----:B------:R-:W-:Y:S02]  /*00f0*/  UIADD3 UR4, UPT, UPT, UR7, -0x1, URZ ;  /* 0xffffffff07047890 */ /* 0x000fe4000fffe0ff */
[----:B-1----:R-:W-:Y:S01]  /*0100*/  IMAD R13, R2, UR7, RZ ;  /* 0x00000007020d7c24 */ /* 0x002fe2000f8e02ff */
[----:B------:R-:W-:Y:S02]  /*0110*/  ULOP3.LUT UR9, UR7, 0xf, URZ, 0xc0, !UPT ;  /* 0x0000000f07097892 */ /* 0x000fe4000f8ec0ff */
[----:B------:R-:W-:Y:S02]  /*0120*/  UISETP.GE.U32.AND UP1, UPT, UR4, 0xf, UPT ;  /* 0x0000000f0400788c */ /* 0x000fe4000bf26070 */
[----:B------:R-:W-:Y:S01]  /*0130*/  UISETP.NE.AND UP0, UPT, UR9, URZ, UPT ;  /* 0x000000ff0900728c */ /* 0x000fe2000bf05270 */
[----:B------:R-:W-:-:S06]  /*0140*/  UMOV UR4, URZ ;  /* 0x000000ff00047c82 */ /* 0x000fcc0008000000 */
[----:B------:R-:W-:Y:S05]  /*0150*/  BRA.U !UP1, `(.L_x_19) ;  /* 0x00000005091c7547 */ /* 0x000fea000b800000 */
[----:B------:R-:W-:Y:S01]  /*0160*/  ULOP3.LUT UR4, UR7, 0x7fffff0, URZ, 0xc0, !UPT ;  /* 0x07fffff007047892 */ /* 0x000fe2000f8ec0ff */
[----:B------:R-:W-:-:S11]  /*0170*/  UMOV UR5, URZ ;  /* 0x000000ff00057c82 */ /* 0x000fd60008000000 */
.L_x_20:
        /* <DEDUP_REMOVED lines=26> */
[C---:B------:R-:W-:Y:S01]  /*0320*/  IADD3 R26, PT, PT, R25.reuse, 0xa, RZ ;  /* 0x0000000a191a7810 */ /* 0x040fe20007ffe0ff */
[----:B------:R-:W-:-:S02]  /*0330*/  VIADD R28, R25, 0xb ;  /* 0x0000000b191c7836 */ /* 0x000fc40000000000 */
[C---:B------:R-:W-:Y:S01]  /*0340*/  VIADD R27, R25.reuse, 0xf ;  /* 0x0000000f191b7836 */ /* 0x040fe20000000000 */
[----:B--2---:R0:W-:Y:S04]  /*0350*/  STS.64 [R3+0x8], R8 ;  /* 0x0000080803007388 */ /* 0x0041e80000000a00 */
[----:B---3--:R1:W-:Y:S04]  /*0360*/  STS.64 [R3+0x10], R10 ;  /* 0x0000100a03007388 */ /* 0x0083e80000000a00 */
[----:B----4-:R2:W-:Y:S01]  /*0370*/  STS.64 [R3+0x18], R14 ;  /* 0x0000180e03007388 */ /* 0x0105e20000000a00 */
[----:B0-----:R-:W-:-:S02]  /*0380*/  IADD3 R8, PT, PT, R25, 0xc, RZ ;  /* 0x0000000c19087810 */ /* 0x001fc40007ffe0ff */
[C---:B------:R-:W-:Y:S01]  /*0390*/  IADD3 R9, PT, PT, R25.reuse, 0xe, RZ ;  /* 0x0000000e19097810 */ /* 0x040fe20007ffe0ff */
[----:B-1----:R-:W-:Y:S01]  /*03a0*/  VIADD R11, R25, 0xd ;  /* 0x0000000d190b7836 */ /* 0x002fe20000000000 */
[----:B------:R0:W-:Y:S01]  /*03b0*/  STS.64 [R3], R4 ;  /* 0x0000000403007388 */ /* 0x0001e20000000a00 */
[----:B------:R-:W-:-:S03]  /*03c0*/  IMAD.WIDE.U32 R24, R24, 0x8, R6 ;  /* 0x0000000818187825 */ /* 0x000fc600078e0006 */
[----:B------:R1:W-:Y:S01]  /*03d0*/  STS.64 [R3+0x20], R22 ;  /* 0x0000201603007388 */ /* 0x0003e20000000a00 */
[----:B--2---:R-:W-:-:S03]  /*03e0*/  IMAD.WIDE.U32 R14, R8, 0x8, R6 ;  /* 0x00000008080e7825 */ /* 0x004fc600078e0006 */
[----:B------:R2:W-:Y:S01]  /*03f0*/  STS.64 [R3+0x28], R16 ;  /* 0x0000281003007388 */ /* 0x0005e20000000a00 */
[----:B------:R-:W-:-:S03]  /*0400*/  IMAD.WIDE.U32 R10, R11, 0x8, R6 ;  /* 0x000000080b0a7825 */ /* 0x000fc600078e0006 */
[----:B------:R3:W-:Y:S01]  /*0410*/  STS.64 [R3+0x30], R20 ;  /* 0x0000301403007388 */ /* 0x0007e20000000a00 */
[----:B0-----:R-:W-:-:S03]  /*0420*/  IMAD.WIDE.U32 R4, R29, 0x8, R6 ;  /* 0x000000081d047825 */ /* 0x001fc600078e0006 */
[----:B------:R-:W4:Y:S01]  /*0430*/  LDG.E.64 R24, desc[UR10][R24.64] ;  /* 0x0000000a18187981 */ /* 0x000f22000c1e1b00 */
[----:B-1----:R-:W-:-:S03]  /*0440*/  IMAD.WIDE.U32 R22, R26, 0x8, R6 ;  /* 0x000000081a167825 */ /* 0x002fc600078e0006 */
[----:B------:R-:W4:Y:S01]  /*0450*/  LDG.E.64 R4, desc[UR10][R4.64] ;  /* 0x0000000a04047981 */ /* 0x000f22000c1e1b00 */
[----:B--2---:R-:W-:-:S03]  /*0460*/  IMAD.WIDE.U32 R16, R28, 0x8, R6 ;  /* 0x000000081c107825 */ /* 0x004fc600078e0006 */
[----:B------:R-:W2:Y:S01]  /*0470*/  LDG.E.64 R22, desc[UR10][R22.64] ;  /* 0x0000000a16167981 */ /* 0x000ea2000c1e1b00 */
[----:B---3--:R-:W-:-:S03]  /*0480*/  IMAD.WIDE.U32 R20, R12, 0x8, R6 ;  /* 0x000000080c147825 */ /* 0x008fc600078e0006 */
[----:B------:R-:W3:Y:S01]  /*0490*/  LDG.E.64 R16, desc[UR10][R16.64] ;  /* 0x0000000a10107981 */ /* 0x000ee2000c1e1b00 */
[----:B------:R-:W-:-:S03]  /*04a0*/  IMAD.WIDE.U32 R8, R9, 0x8, R6 ;  /* 0x0000000809087825 */ /* 0x000fc600078e0006 */
        /* <DEDUP_REMOVED lines=10> */
[----:B--2---:R0:W-:Y:S04]  /*0550*/  STS.64 [R3+0x50], R22 ;  /* 0x0000501603007388 */ /* 0x0041e80000000a00 */
[----:B---3--:R0:W-:Y:S04]  /*0560*/  STS.64 [R3+0x58], R16 ;  /* 0x0000581003007388 */ /* 0x0081e80000000a00 */
[----:B------:R0:W-:Y:S04]  /*0570*/  STS.64 [R3+0x40], R20 ;  /* 0x0000401403007388 */ /* 0x0001e80000000a00 */
[----:B------:R0:W-:Y:S04]  /*0580*/  STS.64 [R3+0x60], R14 ;  /* 0x0000600e03007388 */ /* 0x0001e80000000a00 */
[----:B------:R0:W-:Y:S04]  /*0590*/  STS.64 [R3+0x68], R10 ;  /* 0x0000680a03007388 */ /* 0x0001e80000000a00 */
[----:B------:R0:W-:Y:S04]  /*05a0*/  STS.64 [R3+0x70], R8 ;  /* 0x0000700803007388 */ /* 0x0001e80000000a00 */
[----:B------:R0:W-:Y:S01]  /*05b0*/  STS.64 [R3+0x78], R6 ;  /* 0x0000780603007388 */ /* 0x0001e20000000a00 */
[----:B------:R-:W-:Y:S05]  /*05c0*/  BRA.U UP1, `(.L_x_20) ;  /* 0xfffffff901ec7547 */ /* 0x000fea000b83ffff */
.L_x_19:
[----:B------:R-:W-:Y:S05]  /*05d0*/  BRA.U !UP0, `(.L_x_21) ;  /* 0x00000005082c7547 */ /* 0x000fea000b800000 */
[----:B------:R-:W-:Y:S02]  /*05e0*/  UISETP.GE.U32.AND UP0, UPT, UR9, 0x8, UPT ;  /* 0x000000080900788c */ /* 0x000fe4000bf06070 */
[----:B------:R-:W-:-:S04]  /*05f0*/  ULOP3.LUT UR5, UR7, 0x7, URZ, 0xc0, !UPT ;  /* 0x0000000707057892 */ /* 0x000fc8000f8ec0ff */
[----:B------:R-:W-:-:S03]  /*0600*/  UISETP.NE.AND UP1, UPT, UR5, URZ, UPT ;  /* 0x000000ff0500728c */ /* 0x000fc6000bf25270 */
[----:B------:R-:W-:Y:S08]  /*0610*/  BRA.U !UP0, `(.L_x_22) ;  /* 0x00000001088c7547 */ /* 0x000ff0000b800000 */
[----:B0-----:R-:W0:Y:S01]  /*0620*/  LDC.64 R6, c[0x0][0x390] ;  /* 0x0000e400ff067b82 */ /* 0x001e220000000a00 */
[----:B------:R-:W-:-:S04]  /*0630*/  IADD3 R3, PT, PT, R13, UR4, RZ ;  /* 0x000000040d037c10 */ /* 0x000fc8000fffe0ff */
[C---:B------:R-:W-:Y:S01]  /*0640*/  IADD3 R11, PT, PT, R3.reuse, 0x2, RZ ;  /* 0x00000002030b7810 */ /* 0x040fe20007ffe0ff */
[C---:B------:R-:W-:Y:S01]  /*0650*/  VIADD R15, R3.reuse, 0x1 ;  /* 0x00000001030f7836 */ /* 0x040fe20000000000 */
[C---:B------:R-:W-:Y:S01]  /*0660*/  IADD3 R21, PT, PT, R3.reuse, 0x4, RZ ;  /* 0x0000000403157810 */ /* 0x040fe20007ffe0ff */
[C---:B------:R-:W-:Y:S01]  /*0670*/  VIADD R23, R3.reuse, 0x3 ;  /* 0x0000000303177836 */ /* 0x040fe20000000000 */
[C---:B------:R-:W-:Y:S01]  /*0680*/  IADD3 R9, PT, PT, R3.reuse, 0x6, RZ ;  /* 0x0000000603097810 */ /* 0x040fe20007ffe0ff */
[C---:B------:R-:W-:Y:S02]  /*0690*/  VIADD R17, R3.reuse, 0x5 ;  /* 0x0000000503117836 */ /* 0x040fe40000000000 */
[C---:B------:R-:W-:Y:S02]  /*06a0*/  VIADD R25, R3.reuse, 0x7 ;  /* 0x0000000703197836 */ /* 0x040fe40000000000 */
        /* <DEDUP_REMOVED lines=26> */
.L_x_22:
[----:B------:R-:W-:Y:S05]  /*0850*/  BRA.U !UP1, `(.L_x_21) ;  /* 0x00000001098c7547 */ /* 0x000fea000b800000 */
[----:B------:R-:W-:Y:S02]  /*0860*/  UISETP.GE.U32.AND UP0, UPT, UR5, 0x4, UPT ;  /* 0x000000040500788c */ /* 0x000fe4000bf06070 */
[----:B------:R-:W-:-:S04]  /*0870*/  ULOP3.LUT UR9, UR7, 0x3, URZ, 0xc0, !UPT ;  /* 0x0000000307097892 */ /* 0x000fc8000f8ec0ff */
[----:B------:R-:W-:-:S03]  /*0880*/  UISETP.NE.AND UP1, UPT, UR9, URZ, UPT ;  /* 0x000000ff0900728c */ /* 0x000fc6000bf25270 */
[----:B------:R-:W-:Y:S08]  /*0890*/  BRA.U !UP0, `(.L_x_23) ;  /* 0x00000001084c7547 */ /* 0x000ff0000b800000 */
[----:B01----:R-:W0:Y:S01]  /*08a0*/  LDC.64 R4, c[0x0][0x390] ;  /* 0x0000e400ff047b82 */ /* 0x003e220000000a00 */
[----:B------:R-:W-:-:S04]  /*08b0*/  IADD3 R3, PT, PT, R13, UR4, RZ ;  /* 0x000000040d037c10 */ /* 0x000fc8000fffe0ff */
        /* <DEDUP_REMOVED lines=17> */
.L_x_23:
[----:B------:R-:W-:Y:S05]  /*09d0*/  BRA.U !UP1, `(.L_x_21) ;  /* 0x00000001092c7547 */ /* 0x000fea000b800000 */
[----:B012---:R-:W0:Y:S01]  /*09e0*/  LDC.64 R6, c[0x0][0x390] ;  /* 0x0000e400ff067b82 */ /* 0x007e220000000a00 */
[----:B------:R-:W-:-:S05]  /*09f0*/  UMOV UR5, URZ ;  /* 0x000000ff00057c82 */ /* 0x000fca0008000000 */
.L_x_24:
[----:B---3--:R-:W-:-:S05]  /*0a00*/  IADD3 R3, PT, PT, R13, UR4, RZ ;  /* 0x000000040d037c10 */ /* 0x008fca000fffe0ff */
        /* <DEDUP_REMOVED lines=8> */
.L_x_21:
[----:B0123--:R-:W0:Y:S01]  /*0a90*/  LDC R3, c[0x0][0x380] ;  /* 0x0000e000ff037b82 */ /* 0x00fe220000000800 */
[----:B------:R-:W-:Y:S01]  /*0aa0*/  UMOV UR4, URZ ;  /* 0x000000ff00047c82 */ /* 0x000fe20008000000 */
[C---:B0-----:R-:W-:Y:S02]  /*0ab0*/  LOP3.LUT R12, R3.reuse, 0xf, RZ, 0xc0, !PT ;  /* 0x0000000f030c7812 */ /* 0x041fe400078ec0ff */
[C---:B------:R-:W-:Y:S02]  /*0ac0*/  LOP3.LUT R7, R3.reuse, 0x7, RZ, 0xc0, !PT ;  /* 0x0000000703077812 */ /* 0x040fe400078ec0ff */
[C---:B------:R-:W-:Y:S02]  /*0ad0*/  LOP3.LUT R6, R3.reuse, 0xfffffff0, RZ, 0xc0, !PT ;  /* 0xfffffff003067812 */ /* 0x040fe400078ec0ff */
[----:B------:R-:W-:-:S07]  /*0ae0*/  LOP3.LUT R3, R3, 0x3, RZ, 0xc0, !PT ;  /* 0x0000000303037812 */ /* 0x000fce00078ec0ff */
.L_x_29:
[----:B0-----:R-:W0:Y:S01]  /*0af0*/  S2UR UR6, SR_CgaCtaId ;  /* 0x00000000000679c3 */ /* 0x001e220000008800 */
[----:B------:R-:W1:Y:S01]  /*0b00*/  LDCU UR12, c[0x0][0x380] ;  /* 0x00007000ff0c77ac */ /* 0x000e620008000800 */
[----:B------:R-:W-:Y:S01]  /*0b10*/  VIADD R4, R13, UR4 ;  /* 0x000000040d047c36 */ /* 0x000fe20008000000 */
[----:B------:R-:W-:Y:S02]  /*0b20*/  IADD3 R15, PT, PT, -R6, RZ, RZ ;  /* 0x000000ff060f7210 */ /* 0x000fe40007ffe1ff */
[----:B------:R-:W-:Y:S01]  /*0b30*/  CS2R R20, SRZ ;  /* 0x0000000000147805 */ /* 0x000fe2000001ff00 */
[----:B------:R-:W-:Y:S02]  /*0b40*/  UMOV UR5, 0x400 ;  /* 0x0000040000057882 */ /* 0x000fe40000000000 */
[----:B------:R-:W2:Y:S01]  /*0b50*/  LDC.64 R16, c[0x0][0x398] ;  /* 0x0000e600ff107b82 */ /* 0x000ea20000000a00 */
[----:B-1----:R-:W-:-:S04]  /*0b60*/  IMAD R5, R4, UR12, RZ ;  /* 0x0000000c04057c24 */ /* 0x002fc8000f8e02ff */
[----:B------:R-:W-:Y:S01]  /*0b70*/  IMAD.MOV.U32 R14, RZ, RZ, R5 ;  /* 0x000000ffff0e7224 */ /* 0x000fe200078e0005 */
[----:B0-----:R-:W-:-:S03]  /*0b80*/  ULEA UR6, UR6, UR5, 0x18 ;  /* 0x0000000506067291 */ /* 0x001fc6000f8ec0ff */
[----:B------:R-:W-:Y:S01]  /*0b90*/  UMOV UR5, 0x7 ;  /* 0x0000000700057882 */ /* 0x000fe20000000000 */
[----:B------:R-:W-:-:S12]  /*0ba0*/  UIADD3 UR9, UPT, UPT, UR6, 0x40, URZ ;  /* 0x0000004006097890 */ /* 0x000fd8000fffe0ff */
.L_x_25:
[C-C-:B--2---:R-:W-:Y:S01]  /*0bb0*/  IMAD.WIDE.U32 R28, R14.reuse, 0x8, R16.reuse ;  /* 0x000000080e1c7825 */ /* 0x144fe200078e0010 */
[----:B------:R-:W-:Y:S01]  /*0bc0*/  IADD3 R23, PT, PT, R14, 0x1, RZ ;  /* 0x000000010e177810 */ /* 0x000fe20007ffe0ff */
[----:B------:R-:W0:Y:S04]  /*0bd0*/  LDS.128 R8, [UR9+-0x40] ;  /* 0xffffc009ff087984 */ /* 0x000e280008000c00 */
[----:B------:R1:W2:Y:S01]  /*0be0*/  LDG.E.64 R24, desc[UR10][R28.64] ;  /* 0x0000000a1c187981 */ /* 0x0002a2000c1e1b00 */
[----:B------:R-:W-:-:S06]  /*0bf0*/  IMAD.WIDE.U32 R22, R23, 0x8, R16 ;  /* 0x0000000817167825 */ /* 0x000fcc00078e0010 */
[----:B------:R-:W3:Y:S01]  /*0c00*/  LDG.E.64 R22, desc[UR10][R22.64] ;  /* 0x0000000a16167981 */ /* 0x000ee2000c1e1b00 */
[----:B------:R-:W-:-:S04]  /*0c10*/  VIADD R27, R14, 0x2 ;  /* 0x000000020e1b7836 */ /* 0x000fc80000000000 */
[----:B------:R-:W-:Y:S01]  /*0c20*/  IMAD.WIDE.U32 R26, R27, 0x8, R16 ;  /* 0x000000081b1a7825 */ /* 0x000fe200078e0010 */
[C---:B0----5:R-:W-:Y:S02]  /*0c30*/  DADD R8, R18.reuse, -R8 ;  /* 0x0000000012087229 */ /* 0x061fe40000000808 */
[----:B------:R-:W-:Y:S01]  /*0c40*/  DADD R10, R18, -R10 ;  /* 0x00000000120a7229 */ /* 0x000fe2000000080a */
[----:B-1----:R-:W-:-:S05]  /*0c50*/  IADD3 R29, PT, PT, R14, 0x3, RZ ;  /* 0x000000030e1d7810 */ /* 0x002fca0007ffe0ff */
[----:B--2---:R-:W-:-:S08]  /*0c60*/  DMUL R24, R24, R8 ;  /* 0x0000000818187228 */ /* 0x004fd00000000000 */
[----:B------:R-:W-:Y:S01]  /*0c70*/  DFMA R24, R8, R24, R20 ;  /* 0x000000180818722b */ /* 0x000fe20000000014 */
[----:B------:R0:W2:Y:S01]  /*0c80*/  LDG.E.64 R20, desc[UR10][R26.64] ;  /* 0x0000000a1a147981 */ /* 0x0000a2000c1e1b00 */
[----:B---3--:R-:W-:Y:S01]  /*0c90*/  DMUL R8, R22, R10 ;  /* 0x0000000a16087228 */ /* 0x008fe20000000000 */
[----:B------:R-:W-:-:S07]  /*0ca0*/  IMAD.WIDE.U32 R22, R29, 0x8, R16 ;  /* 0x000000081d167825 */ /* 0x000fce00078e0010 */
[----:B------:R-:W-:Y:S01]  /*0cb0*/  DFMA R24, R10, R8, R24 ;  /* 0x000000080a18722b */ /* 0x000fe20000000018 */
[----:B------:R-:W3:Y:S04]  /*0cc0*/  LDG.E.64 R22, desc[UR10][R22.64] ;  /* 0x0000000a16167981 */ /* 0x000ee8000c1e1b00 */
[----:B------:R-:W1:Y:S01]  /*0cd0*/  LDS.128 R8, [UR9+-0x30] ;  /* 0xffffd009ff087984 */ /* 0x000e620008000c00 */
[----:B------:R-:W-:-:S04]  /*0ce0*/  VIADD R29, R14, 0x4 ;  /* 0x000000040e1d7836 */ /* 0x000fc80000000000 */
[----:B0-----:R-:W-:Y:S01]  /*0cf0*/  IMAD.WIDE.U32 R26, R29, 0x8, R16 ;  /* 0x000000081d1a7825 */ /* 0x001fe200078e0010 */
[C---:B-1----:R-:W-:Y:S02]  /*0d00*/  DADD R8, R18.reuse, -R8 ;  /* 0x0000000012087229 */ /* 0x042fe40000000808 */
[----:B------:R-:W-:-:S06]  /*0d10*/  DADD R10, R18, -R10 ;  /* 0x00000000120a7229 */ /* 0x000fcc000000080a */
[----:B--2---:R-:W-:-:S08]  /*0d20*/  DMUL R20, R20, R8 ;  /* 0x0000000814147228 */ /* 0x004fd00000000000 */
[----:B------:R-:W-:Y:S02]  /*0d30*/  DFMA R24, R8, R20, R24 ;  /* 0x000000140818722b */ /* 0x000fe40000000018 */
[----:B------:R0:W2:Y:S01]  /*0d40*/  LDG.E.64 R20, desc[UR10][R26.64] ;  /* 0x0000000a1a147981 */ /* 0x0000a2000c1e1b00 */
[----:B------:R-:W-:Y:S01]  /*0d50*/  IADD3 R29, PT, PT, R14, 0x5, RZ ;  /* 0x000000050e1d7810 */ /* 0x000fe20007ffe0ff */
[----:B---3--:R-:W-:-:S04]  /*0d60*/  DMUL R8, R22, R10 ;  /* 0x0000000a16087228 */ /* 0x008fc80000000000 */
[----:B------:R-:W-:-:S04]  /*0d70*/  IMAD.WIDE.U32 R22, R29, 0x8, R16 ;  /* 0x000000081d167825 */ /* 0x000fc800078e0010 */
[----:B------:R-:W-:Y:S02]  /*0d80*/  DFMA R24, R10, R8, R24 ;  /* 0x000000080a18722b */ /* 0x000fe40000000018 */
[----:B------:R-:W1:Y:S04]  /*0d90*/  LDS.128 R8, [UR9+-0x20] ;  /* 0xffffe009ff087984 */ /* 0x000e680008000c00 */
[----:B------:R-:W3:Y:S01]  /*0da0*/  LDG.E.64 R22, desc[UR10][R22.64] ;  /* 0x0000000a16167981 */ /* 0x000ee2000c1e1b00 */
        /* <DEDUP_REMOVED lines=11> */
[----:B------:R-:W3:Y:S04]  /*0e60*/  LDG.E.64 R22, desc[UR10][R22.64] ;  /* 0x0000000a16167981 */ /* 0x000ee8000c1e1b00 */
[----:B------:R-:W1:Y:S01]  /*0e70*/  LDS.128 R8, [UR9+-0x10] ;  /* 0xfffff009ff087984 */ /* 0x000e620008000c00 */
[----:B------:R-:W-:-:S04]  /*0e80*/  VIADD R29, R14, 0x8 ;  /* 0x000000080e1d7836 */ /* 0x000fc80000000000 */
[----:B0-----:R-:W-:Y:S01]  /*0e90*/  IMAD.WIDE.U32 R26, R29, 0x8, R16 ;  /* 0x000000081d1a7825 */ /* 0x001fe200078e0010 */
[----:B-1----:R-:W-:-:S08]  /*0ea0*/  DADD R8, R18, -R8 ;  /* 0x0000000012087229 */ /* 0x002fd00000000808 */
[----:B--2---:R-:W-:-:S08]  /*0eb0*/  DMUL R20, R20, R8 ;  /* 0x0000000814147228 */ /* 0x004fd00000000000 */
[----:B------:R-:W-:Y:S02]  /*0ec0*/  DFMA R24, R8, R20, R24 ;  /* 0x000000140818722b */ /* 0x000fe40000000018 */
[----:B------:R-:W2:Y:S01]  /*0ed0*/  LDG.E.64 R20, desc[UR10][R26.64] ;  /* 0x0000000a1a147981 */ /* 0x000ea2000c1e1b00 */
[----:B------:R-:W-:Y:S01]  /*0ee0*/  DADD R10, R18, -R10 ;  /* 0x00000000120a7229 */ /* 0x000fe2000000080a */
[----:B------:R-:W-:-:S07]  /*0ef0*/  IADD3 R29, PT, PT, R14, 0x9, RZ ;  /* 0x000000090e1d7810 */ /* 0x000fce0007ffe0ff */
[----:B---3--:R-:W-:Y:S01]  /*0f00*/  DMUL R8, R22, R10 ;  /* 0x0000000a16087228 */ /* 0x008fe20000000000 */
[----:B------:R-:W-:-:S07]  /*0f10*/  IMAD.WIDE.U32 R22, R29, 0x8, R16 ;  /* 0x000000081d167825 */ /* 0x000fce00078e0010 */
[----:B------:R-:W-:Y:S01]  /*0f20*/  DFMA R24, R10, R8, R24 ;  /* 0x000000080a18722b */ /* 0x000fe20000000018 */
[----:B------:R-:W3:Y:S04]  /*0f30*/  LDG.E.64 R22, desc[UR10][R22.64] ;  /* 0x0000000a16167981 */ /* 0x000ee8000c1e1b00 */
[----:B------:R-:W0:Y:S01]  /*0f40*/  LDS.128 R8, [UR9] ;  /* 0x00000009ff087984 */ /* 0x000e220008000c00 */
[----:B------:R-:W-:-:S04]  /*0f50*/  VIADD R29, R14, 0xa ;  /* 0x0000000a0e1d7836 */ /* 0x000fc80000000000 */
[----:B------:R-:W-:Y:S01]  /*0f60*/  IMAD.WIDE.U32 R28, R29, 0x8, R16 ;  /* 0x000000081d1c7825 */ /* 0x000fe200078e0010 */
[----:B0-----:R-:W-:-:S08]  /*0f70*/  DADD R8, R18, -R8 ;  /* 0x0000000012087229 */ /* 0x001fd00000000808 */
[----:B--2---:R-:W-:-:S08]  /*0f80*/  DMUL R20, R20, R8 ;  /* 0x0000000814147228 */ /* 0x004fd00000000000 */
[----:B------:R-:W-:Y:S02]  /*0f90*/  DFMA R24, R8, R20, R24 ;  /* 0x000000140818722b */ /* 0x000fe40000000018 */
[----:B------:R0:W2:Y:S01]  /*0fa0*/  LDG.E.64 R20, desc[UR10][R28.64] ;  /* 0x0000000a1c147981 */ /* 0x0000a2000c1e1b00 */
[----:B------:R-:W-:Y:S01]  /*0fb0*/  DADD R10, R18, -R10 ;  /* 0x00000000120a7229 */ /* 0x000fe2000000080a */
[----:B------:R-:W-:-:S07]  /*0fc0*/  IADD3 R27, PT, PT, R14, 0xb, RZ ;  /* 0x0000000b0e1b7810 */ /* 0x000fce0007ffe0ff */
[----:B---3--:R-:W-:Y:S01]  /*0fd0*/  DMUL R8, R22, R10 ;  /* 0x0000000a16087228 */ /* 0x008fe20000000000 */
[----:B------:R-:W-:-:S05]  /*0fe0*/  IMAD.WIDE.U32 R26, R27, 0x8, R16 ;  /* 0x000000081b1a7825 */ /* 0x000fca00078e0010 */
[----:B------:R-:W3:Y:S02]  /*0ff0*/  LDG.E.64 R22, desc[UR10][R26.64] ;  /* 0x0000000a1a167981 */ /* 0x000ee4000c1e1b00 */
[----:B------:R-:W-:Y:S02]  /*1000*/  DFMA R24, R10, R8, R24 ;  /* 0x000000080a18722b */ /* 0x000fe40000000018 */
[----:B------:R-:W1:Y:S01]  /*1010*/  LDS.128 R8, [UR9+0x10] ;  /* 0x00001009ff087984 */ /* 0x000e620008000c00 */
[----:B0-----:R-:W-:-:S04]  /*1020*/  VIADD R29, R14, 0xc ;  /* 0x0000000c0e1d7836 */ /* 0x001fc80000000000 */
[----:B------:R-:W-:Y:S01]  /*1030*/  IMAD.WIDE.U32 R28, R29, 0x8, R16 ;  /* 0x000000081d1c7825 */ /* 0x000fe200078e0010 */
[----:B-1----:R-:W-:-:S08]  /*1040*/  DADD R8, R18, -R8 ;  /* 0x0000000012087229 */ /* 0x002fd00000000808 */
[----:B--2---:R-:W-:-:S08]  /*1050*/  DMUL R20, R20, R8 ;  /* 0x0000000814147228 */ /* 0x004fd00000000000 */
[----:B------:R-:W-:Y:S02]  /*1060*/  DFMA R8, R8, R20, R24 ;  /* 0x000000140808722b */ /* 0x000fe40000000018 */
[----:B------:R-:W2:Y:S01]  /*1070*/  LDG.E.64 R20, desc[UR10][R28.64] ;  /* 0x0000000a1c147981 */ /* 0x000ea2000c1e1b00 */
[----:B------:R-:W-:Y:S01]  /*1080*/  DADD R10, R18, -R10 ;  /* 0x00000000120a7229 */ /* 0x000fe2000000080a */
[----:B------:R-:W-:-:S07]  /*1090*/  IADD3 R25, PT, PT, R14, 0xd, RZ ;  /* 0x0000000d0e197810 */ /* 0x000fce0007ffe0ff */
[----:B---3--:R-:W-:Y:S01]  /*10a0*/  DMUL R22, R22, R10 ;  /* 0x0000000a16167228 */ /* 0x008fe20000000000 */
[----:B------:R-:W-:-:S06]  /*10b0*/  IMAD.WIDE.U32 R24, R25, 0x8, R16 ;  /* 0x0000000819187825 */ /* 0x000fcc00078e0010 */
[----:B------:R-:W3:Y:S01]  /*10c0*/  LDG.E.64 R24, desc[UR10][R24.64] ;  /* 0x0000000a18187981 */ /* 0x000ee2000c1e1b00 */
[----:B------:R-:W-:-:S03]  /*10d0*/  DFMA R22, R10, R22, R8 ;  /* 0x000000160a16722b */ /* 0x000fc60000000008 */
[----:B------:R-:W0:Y:S01]  /*10e0*/  LDS.128 R8, [UR9+0x20] ;  /* 0x00002009ff087984 */ /* 0x000e220008000c00 */
[----:B------:R-:W-:-:S04]  /*10f0*/  VIADD R27, R14, 0xe ;  /* 0x0000000e0e1b7836 */ /* 0x000fc80000000000 */
[----:B------:R-:W-:Y:S01]  /*1100*/  IMAD.WIDE.U32 R26, R27, 0x8, R16 ;  /* 0x000000081b1a7825 */ /* 0x000fe200078e0010 */
[----:B0-----:R-:W-:-:S08]  /*1110*/  DADD R8, R18, -R8 ;  /* 0x0000000012087229 */ /* 0x001fd00000000808 */
[----:B--2---:R-:W-:-:S08]  /*1120*/  DMUL R20, R20, R8 ;  /* 0x0000000814147228 */ /* 0x004fd00000000000 */
[----:B------:R-:W-:Y:S01]  /*1130*/  DFMA R8, R8, R20, R22 ;  /* 0x000000140808722b */ /* 0x000fe20000000016 */
[----:B------:R-:W-:Y:S01]  /*1140*/  IADD3 R21, PT, PT, R14, 0xf, RZ ;  /* 0x0000000f0e157810 */ /* 0x000fe20007ffe0ff */
[----:B------:R-:W2:Y:S04]  /*1150*/  LDG.E.64 R22, desc[UR10][R26.64] ;  /* 0x0000000a1a167981 */ /* 0x000ea8000c1e1b00 */
[----:B------:R-:W-:-:S06]  /*1160*/  IMAD.WIDE.U32 R20, R21, 0x8, R16 ;  /* 0x0000000815147825 */ /* 0x000fcc00078e0010 */
[----:B------:R-:W4:Y:S01]  /*1170*/  LDG.E.64 R20, desc[UR10][R20.64] ;  /* 0x0000000a14147981 */ /* 0x000f22000c1e1b00 */
[----:B------:R-:W-:-:S08]  /*1180*/  DADD R10, R18, -R10 ;  /* 0x00000000120a7229 */ /* 0x000fd0000000080a */
[----:B---3--:R-:W-:-:S08]  /*1190*/  DMUL R24, R24, R10 ;  /* 0x0000000a18187228 */ /* 0x008fd00000000000 */
[----:B------:R-:W-:Y:S01]  /*11a0*/  DFMA R24, R10, R24, R8 ;  /* 0x000000180a18722b */ /* 0x000fe20000000008 */
[----:B------:R-:W0:Y:S01]  /*11b0*/  LDS.128 R8, [UR9+0x30] ;  /* 0x00003009ff087984 */ /* 0x000e220008000c00 */
[----:B------:R-:W-:-:S05]  /*11c0*/  VIADD R15, R15, 0x10 ;  /* 0x000000100f0f7836 */ /* 0x000fca0000000000 */
[----:B------:R-:W-:Y:S01]  /*11d0*/  ISETP.NE.AND P0, PT, R15, RZ, PT ;  /* 0x000000ff0f00720c */ /* 0x000fe20003f05270 */
[----:B------:R-:W-:Y:S02]  /*11e0*/  UIADD3 UR5, UPT, UPT, UR5, 0x10, URZ ;  /* 0x0000001005057890 */ /* 0x000fe4000fffe0ff */
[----:B------:R-:W-:Y:S01]  /*11f0*/  UIADD3 UR9, UPT, UPT, UR9, 0x80, URZ ;  /* 0x0000008009097890 */ /* 0x000fe2000fffe0ff */
[----:B------:R-:W-:Y:S01]  /*1200*/  IADD3 R14, PT, PT, R14, 0x10, RZ ;  /* 0x000000100e0e7810 */ /* 0x000fe20007ffe0ff */
[C---:B0-----:R-:W-:Y:S02]  /*1210*/  DADD R8, R18.reuse, -R8 ;  /* 0x0000000012087229 */ /* 0x041fe40000000808 */
[----:B------:R-:W-:-:S06]  /*1220*/  DADD R10, R18, -R10 ;  /* 0x00000000120a7229 */ /* 0x000fcc000000080a */
[----:B--2---:R-:W-:-:S08]  /*1230*/  DMUL R22, R22, R8 ;  /* 0x0000000816167228 */ /* 0x004fd00000000000 */
[----:B------:R-:W-:Y:S02]  /*1240*/  DFMA R22, R8, R22, R24 ;  /* 0x000000160816722b */ /* 0x000fe40000000018 */
[----:B----4-:R-:W-:-:S08]  /*1250*/  DMUL R8, R20, R10 ;  /* 0x0000000a14087228 */ /* 0x010fd00000000000 */
[----:B------:R-:W-:Y:S01]  /*1260*/  DFMA R20, R10, R8, R22 ;  /* 0x000000080a14722b */ /* 0x000fe20000000016 */
[----:B------:R-:W-:Y:S10]  /*1270*/  @P0 BRA `(.L_x_25) ;  /* 0xfffffff8004c0947 */ /* 0x000ff4000383ffff */
[----:B------:R-:W-:-:S13]  /*1280*/  ISETP.NE.AND P0, PT, R12, RZ, PT ;  /* 0x000000ff0c00720c */ /* 0x000fda0003f05270 */
[----:B------:R-:W-:Y:S05]  /*1290*/  @!P0 BRA `(.L_x_26) ;  /* 0x0000000400dc8947 */ /* 0x000fea0003800000 */
[----:B------:R-:W-:Y:S01]  /*12a0*/  VIADD R8, R12, 0xffffffff ;  /* 0xffffffff0c087836 */ /* 0x000fe20000000000 */
[----:B------:R-:W-:Y:S02]  /*12b0*/  ISETP.NE.AND P1, PT, R7, RZ, PT ;  /* 0x000000ff0700720c */ /* 0x000fe40003f25270 */
[----:B------:R-:W-:Y:S02]  /*12c0*/  MOV R24, R6 ;  /* 0x0000000600187202 */ /* 0x000fe40000000f00 */
[----:B------:R-:W-:-:S13]  /*12d0*/  ISETP.GE.U32.AND P0, PT, R8, 0x7, PT ;  /* 0x000000070800780c */ /* 0x000fda0003f06070 */
[----:B------:R-:W-:Y:S05]  /*12e0*/  @!P0 BRA `(.L_x_27) ;  /* 0x0000000000d48947 */ /* 0x000fea0003800000 */
[C---:B------:R-:W-:Y:S01]  /*12f0*/  IMAD.WIDE.U32 R28, R14.reuse, 0x8, R16 ;  /* 0x000000080e1c7825 */ /* 0x040fe200078e0010 */
[----:B------:R-:W0:Y:S04]  /*1300*/  LDS.128 R8, [UR9+-0x40] ;  /* 0xffffc009ff087984 */ /* 0x000e280008000c00 */
[----:B------:R-:W2:Y:S01]  /*1310*/  LDG.E.64 R22, desc[UR10][R28.64] ;  /* 0x0000000a1c167981 */ /* 0x000ea2000c1e1b00 */
[----:B------:R-:W-:-:S04]  /*1320*/  VIADD R27, R14, 0x1 ;  /* 0x000000010e1b7836 */ /* 0x000fc80000000000 */
[----:B------:R-:W-:-:S06]  /*1330*/  IMAD.WIDE.U32 R26, R27, 0x8, R16 ;  /* 0x000000081b1a7825 */ /* 0x000fcc00078e0010 */
[----:B------:R-:W3:Y:S01]  /*1340*/  LDG.E.64 R26, desc[UR10][R26.64] ;  /* 0x0000000a1a1a7981 */ /* 0x000ee2000c1e1b00 */
[----:B------:R-:W-:-:S05]  /*1350*/  IADD3 R25, PT, PT, R14, 0x2, RZ ;  /* 0x000000020e197810 */ /* 0x000fca0007ffe0ff */
[----:B------:R-:W-:-:S06]  /*1360*/  IMAD.WIDE.U32 R24, R25, 0x8, R16 ;  /* 0x0000000819187825 */ /* 0x000fcc00078e0010 */
[----:B------:R-:W4:Y:S01]  /*1370*/  LDG.E.64 R24, desc[UR10][R24.64] ;  /* 0x0000000a18187981 */ /* 0x000f22000c1e1b00 */
[C---:B0-----:R-:W-:Y:S02]  /*1380*/  DADD R8, R18.reuse, -R8 ;  /* 0x0000000012087229 */ /* 0x041fe40000000808 */
[----:B------:R-:W-:-:S06]  /*1390*/  DADD R10, R18, -R10 ;  /* 0x00000000120a7229 */ /* 0x000fcc000000080a */
[----:B--2---:R-:W-:-:S08]  /*13a0*/  DMUL R22, R22, R8 ;  /* 0x0000000816167228 */ /* 0x004fd00000000000 */
[----:B------:R-:W-:Y:S01]  /*13b0*/  DFMA R8, R8, R22, R20 ;  /* 0x000000160808722b */ /* 0x000fe20000000014 */
[----:B------:R-:W-:-:S04]  /*13c0*/  VIADD R23, R14, 0x3 ;  /* 0x000000030e177836 */ /* 0x000fc80000000000 */
[----:B------:R-:W-:-:S06]  /*13d0*/  IMAD.WIDE.U32 R22, R23, 0x8, R16 ;  /* 0x0000000817167825 */ /* 0x000fcc00078e0010 */
[----:B------:R-:W2:Y:S01]  /*13e0*/  LDG.E.64 R22, desc[UR10][R22.64] ;  /* 0x0000000a16167981 */ /* 0x000ea2000c1e1b00 */
[----:B------:R-:W-:-:S05]  /*13f0*/  IADD3 R21, PT, PT, R14, 0x4, RZ ;  /* 0x000000040e157810 */ /* 0x000fca0007ffe0ff */
[----:B------:R-:W-:-:S06]  /*1400*/  IMAD.WIDE.U32 R20, R21, 0x8, R16 ;  /* 0x0000000815147825 */ /* 0x000fcc00078e0010 */
[----:B------:R-:W5:Y:S01]  /*1410*/  LDG.E.64 R20, desc[UR10][R20.64] ;  /* 0x0000000a14147981 */ /* 0x000f62000c1e1b00 */
[----:B---3--:R-:W-:-:S08]  /*1420*/  DMUL R26, R26, R10 ;  /* 0x0000000a1a1a7228 */ /* 0x008fd00000000000 */
[----:B------:R-:W-:Y:S01]  /*1430*/  DFMA R26, R10, R26, R8 ;  /* 0x0000001a0a1a722b */ /* 0x000fe20000000008 */
[----:B------:R-:W0:Y:S01]  /*1440*/  LDS.128 R8, [UR9+-0x30] ;  /* 0xffffd009ff087984 */ /* 0x000e220008000c00 */
[----:B------:R-:W-:Y:S01]  /*1450*/  VIADD R15, R14, 0x5 ;  /* 0x000000050e0f7836 */ /* 0x000fe20000000000 */
[C---:B0-----:R-:W-:Y:S02]  /*1460*/  DADD R8, R18.reuse, -R8 ;  /* 0x0000000012087229 */ /* 0x041fe40000000808 */
[----:B------:R-:W-:-:S06]  /*1470*/  DADD R10, R18, -R10 ;  /* 0x00000000120a7229 */ /* 0x000fcc000000080a */
[----:B----4-:R-:W-:-:S08]  /*1480*/  DMUL R24, R24, R8 ;  /* 0x0000000818187228 */ /* 0x010fd00000000000 */
[----:B------:R-:W-:Y:S01]  /*1490*/  DFMA R24, R8, R24, R26 ;  /* 0x000000180818722b */ /* 0x000fe2000000001a */
[C---:B------:R-:W-:Y:S01]  /*14a0*/  IADD3 R29, PT, PT, R14.reuse, 0x6, RZ ;  /* 0x000000060e1d7810 */ /* 0x040fe20007ffe0ff */
[----:B------:R-:W-:-:S04]  /*14b0*/  VIADD R27, R14, 0x7 ;  /* 0x000000070e1b7836 */ /* 0x000fc80000000000 */
[----:B------:R-:W-:-:S04]  /*14c0*/  IMAD.WIDE.U32 R28, R29, 0x8, R16 ;  /* 0x000000081d1c7825 */ /* 0x000fc800078e0010 */
[----:B------:R-:W-:Y:S01]  /*14d0*/  IMAD.WIDE.U32 R26, R27, 0x8, R16 ;  /* 0x000000081b1a7825 */ /* 0x000fe200078e0010 */
[----:B--2---:R-:W-:-:S08]  /*14e0*/  DMUL R22, R22, R10 ;  /* 0x0000000a16167228 */ /* 0x004fd00000000000 */
[----:B------:R-:W-:Y:S01]  /*14f0*/  DFMA R24, R10, R22, R24 ;  /* 0x000000160a18722b */ /* 0x000fe20000000018 */
[----:B------:R-:W-:Y:S01]  /*1500*/  IMAD.WIDE.U32 R22, R15, 0x8, R16 ;  /* 0x000000080f167825 */ /* 0x000fe200078e0010 */
[----:B------:R-:W0:Y:S04]  /*1510*/  LDS.128 R8, [UR9+-0x20] ;  /* 0xffffe009ff087984 */ /* 0x000e280008000c00 */
[----:B------:R-:W2:Y:S04]  /*1520*/  LDG.E.64 R14, desc[UR10][R26.64] ;  /* 0x0000000a1a0e7981 */ /* 0x000ea8000c1e1b00 */
[----:B------:R-:W3:Y:S01]  /*1530*/  LDG.E.64 R22, desc[UR10][R22.64] ;  /* 0x0000000a16167981 */ /* 0x000ee2000c1e1b00 */
[----:B0-----:R-:W-:-:S08]  /*1540*/  DADD R8, R18, -R8 ;  /* 0x0000000012087229 */ /* 0x001fd00000000808 */
[----:B-----5:R-:W-:-:S08]  /*1550*/  DMUL R20, R20, R8 ;  /* 0x0000000814147228 */ /* 0x020fd00000000000 */
[----:B------:R-:W-:Y:S02]  /*1560*/  DFMA R24, R8, R20, R24 ;  /* 0x000000140818722b */ /* 0x000fe40000000018 */
[----:B------:R-:W4:Y:S01]  /*1570*/  LDG.E.64 R20, desc[UR10][R28.64] ;  /* 0x0000000a1c147981 */ /* 0x000f22000c1e1b00 */
[----:B------:R-:W-:Y:S01]  /*1580*/  DADD R10, R18, -R10 ;  /* 0x00000000120a7229 */ /* 0x000fe2000000080a */
[----:B------:R-:W-:-:S07]  /*1590*/  UIADD3 UR5, UPT, UPT, UR5, 0x1, URZ ;  /* 0x0000000105057890 */ /* 0x000fce000fffe0ff */
[----:B---3--:R-:W-:-:S08]  /*15a0*/  DMUL R22, R22, R10 ;  /* 0x0000000a16167228 */ /* 0x008fd00000000000 */
[----:B------:R-:W-:Y:S01]  /*15b0*/  DFMA R24, R10, R22, R24 ;  /* 0x000000160a18722b */ /* 0x000fe20000000018 */
[----:B------:R-:W0:Y:S02]  /*15c0*/  LDS.128 R8, [UR9+-0x10] ;  /* 0xfffff009ff087984 */ /* 0x000e240008000c00 */
[C---:B0-----:R-:W-:Y:S02]  /*15d0*/  DADD R8, R18.reuse, -R8 ;  /* 0x0000000012087229 */ /* 0x041fe40000000808 */
[----:B------:R-:W-:-:S06]  /*15e0*/  DADD R10, R18, -R10 ;  /* 0x00000000120a7229 */ /* 0x000fcc000000080a */
[----:B----4-:R-:W-:Y:S02]  /*15f0*/  DMUL R20, R20, R8 ;  /* 0x0000000814147228 */ /* 0x010fe40000000000 */
[----:B--2---:R-:W-:-:S06]  /*1600*/  DMUL R14, R14, R10 ;  /* 0x0000000a0e0e7228 */ /* 0x004fcc0000000000 */
[----:B------:R-:W-:Y:S01]  /*1610*/  DFMA R20, R8, R20, R24 ;  /* 0x000000140814722b */ /* 0x000fe20000000018 */
[----:B------:R-:W-:-:S07]  /*1620*/  MOV R24, UR5 ;  /* 0x0000000500187c02 */ /* 0x000fce0008000f00 */
[----:B------:R-:W-:-:S11]  /*1630*/  DFMA R20, R10, R14, R20 ;  /* 0x0000000e0a14722b */ /* 0x000fd60000000014 */
.L_x_27:
[----:B------:R-:W-:Y:S05]  /*1640*/  @!P1 BRA `(.L_x_26) ;  /* 0x0000000000f09947 */ /* 0x000fea0003800000 */
[----:B------:R-:W-:Y:S01]  /*1650*/  VIADD R8, R7, 0xffffffff ;  /* 0xffffffff07087836 */ /* 0x000fe20000000000 */
[----:B------:R-:W-:-:S04]  /*1660*/  ISETP.NE.AND P1, PT, R3, RZ, PT ;  /* 0x000000ff0300720c */ /* 0x000fc80003f25270 */
[----:B------:R-:W-:-:S13]  /*1670*/  ISETP.GE.U32.AND P0, PT, R8, 0x3, PT ;  /* 0x000000030800780c */ /* 0x000fda0003f06070 */
[----:B------:R-:W-:Y:S05]  /*1680*/  @!P0 BRA `(.L_x_28) ;  /* 0x0000000000788947 */ /* 0x000fea0003800000 */
[----:B------:R-:W-:-:S05]  /*1690*/  IADD3 R27, PT, PT, R5, R24, RZ ;  /* 0x00000018051b7210 */ /* 0x000fca0007ffe0ff */
[----:B------:R-:W-:-:S05]  /*16a0*/  IMAD.WIDE.U32 R28, R27, 0x8, R16 ;  /* 0x000000081b1c7825 */ /* 0x000fca00078e0010 */
[----:B------:R-:W2:Y:S01]  /*16b0*/  LDG.E.64 R14, desc[UR10][R28.64] ;  /* 0x0000000a1c0e7981 */ /* 0x000ea2000c1e1b00 */
[----:B------:R-:W-:Y:S01]  /*16c0*/  LEA R25, R24, UR6, 0x3 ;  /* 0x0000000618197c11 */ /* 0x000fe2000f8e18ff */
[----:B------:R-:W-:-:S04]  /*16d0*/  VIADD R9, R27, 0x1 ;  /* 0x000000011b097836 */ /* 0x000fc80000000000 */
[----:B------:R-:W-:Y:S01]  /*16e0*/  IMAD.WIDE.U32 R8, R9, 0x8, R16 ;  /* 0x0000000809087825 */ /* 0x000fe200078e0010 */
[----:B------:R-:W0:Y:S05]  /*16f0*/  LDS.64 R10, [R25] ;  /* 0x00000000190a7984 */ /* 0x000e2a0000000a00 */
[----:B------:R-:W3:Y:S01]  /*1700*/  LDG.E.64 R8, desc[UR10][R8.64] ;  /* 0x0000000a08087981 */ /* 0x000ee2000c1e1b00 */
[C---:B------:R-:W-:Y:S01]  /*1710*/  IADD3 R26, PT, PT, R27.reuse, 0x2, RZ ;  /* 0x000000021b1a7810 */ /* 0x040fe20007ffe0ff */
[----:B------:R-:W-:Y:S01]  /*1720*/  VIADD R27, R27, 0x3 ;  /* 0x000000031b1b7836 */ /* 0x000fe20000000000 */
[----:B0-----:R-:W-:-:S08]  /*1730*/  DADD R10, R18, -R10 ;  /* 0x00000000120a7229 */ /* 0x001fd0000000080a */
[----:B--2---:R-:W-:-:S08]  /*1740*/  DMUL R14, R14, R10 ;  /* 0x0000000a0e0e7228 */ /* 0x004fd00000000000 */
[----:B------:R-:W-:Y:S01]  /*1750*/  DFMA R22, R10, R14, R20 ;  /* 0x0000000e0a16722b */ /* 0x000fe20000000014 */
[--C-:B------:R-:W-:Y:S01]  /*1760*/  IMAD.WIDE.U32 R10, R26, 0x8, R16.reuse ;  /* 0x000000081a0a7825 */ /* 0x100fe200078e0010 */
[----:B------:R-:W0:Y:S05]  /*1770*/  LDS.64 R20, [R25+0x8] ;  /* 0x0000080019147984 */ /* 0x000e2a0000000a00 */
[----:B------:R-:W2:Y:S01]  /*1780*/  LDG.E.64 R10, desc[UR10][R10.64] ;  /* 0x0000000a0a0a7981 */ /* 0x000ea2000c1e1b00 */
[----:B------:R-:W-:-:S05]  /*1790*/  IMAD.WIDE.U32 R26, R27, 0x8, R16 ;  /* 0x000000081b1a7825 */ /* 0x000fca00078e0010 */
[----:B------:R-:W4:Y:S01]  /*17a0*/  LDG.E.64 R14, desc[UR10][R26.64] ;  /* 0x0000000a1a0e7981 */ /* 0x000f22000c1e1b00 */
[----:B------:R-:W-:Y:S01]  /*17b0*/  IADD3 R24, PT, PT, R24, 0x4, RZ ;  /* 0x0000000418187810 */ /* 0x000fe20007ffe0ff */
[----:B0-----:R-:W-:-:S08]  /*17c0*/  DADD R20, R18, -R20 ;  /* 0x0000000012147229 */ /* 0x001fd00000000814 */
[----:B---3--:R-:W-:-:S08]  /*17d0*/  DMUL R8, R8, R20 ;  /* 0x0000001408087228 */ /* 0x008fd00000000000 */
[----:B------:R-:W-:Y:S02]  /*17e0*/  DFMA R22, R20, R8, R22 ;  /* 0x000000081416722b */ /* 0x000fe40000000016 */
[----:B------:R-:W0:Y:S04]  /*17f0*/  LDS.64 R8, [R25+0x10] ;  /* 0x0000100019087984 */ /* 0x000e280000000a00 */
[----:B------:R-:W1:Y:S01]  /*1800*/  LDS.64 R20, [R25+0x18] ;  /* 0x0000180019147984 */ /* 0x000e620000000a00 */
[C---:B0-----:R-:W-:Y:S02]  /*1810*/  DADD R8, R18.reuse, -R8 ;  /* 0x0000000012087229 */ /* 0x041fe40000000808 */
[----:B-1----:R-:W-:-:S06]  /*1820*/  DADD R20, R18, -R20 ;  /* 0x0000000012147229 */ /* 0x002fcc0000000814 */
[----:B--2---:R-:W-:Y:S02]  /*1830*/  DMUL R10, R10, R8 ;  /* 0x000000080a0a7228 */ /* 0x004fe40000000000 */
[----:B----4-:R-:W-:-:S06]  /*1840*/  DMUL R14, R14, R20 ;  /* 0x000000140e0e7228 */ /* 0x010fcc0000000000 */
[----:B------:R-:W-:-:S08]  /*1850*/  DFMA R10, R8, R10, R22 ;  /* 0x0000000a080a722b */ /* 0x000fd00000000016 */
[----:B------:R-:W-:-:S11]  /*1860*/  DFMA R20, R20, R14, R10 ;  /* 0x0000000e1414722b */ /* 0x000fd6000000000a */
.L_x_28:
[----:B------:R-:W-:Y:S05]  /*1870*/  @!P1 BRA `(.L_x_26) ;  /* 0x0000000000649947 */ /* 0x000fea0003800000 */
[----:B------:R-:W-:-:S04]  /*1880*/  IMAD.IADD R15, R5, 0x1, R24 ;  /* 0x00000001050f7824 */ /* 0x000fc800078e0218 */
[----:B------:R-:W-:-:S05]  /*1890*/  IMAD.WIDE.U32 R22, R15, 0x8, R16 ;  /* 0x000000080f167825 */ /* 0x000fca00078e0010 */
[----:B------:R-:W2:Y:S01]  /*18a0*/  LDG.E.64 R8, desc[UR10][R22.64] ;  /* 0x0000000a16087981 */ /* 0x000ea2000c1e1b00 */
[----:B------:R-:W-:Y:S02]  /*18b0*/  LEA R5, R24, UR6, 0x3 ;  /* 0x0000000618057c11 */ /* 0x000fe4000f8e18ff */
[----:B------:R-:W-:-:S03]  /*18c0*/  ISETP.NE.AND P0, PT, R3, 0x1, PT ;  /* 0x000000010300780c */ /* 0x000fc60003f05270 */
[----:B------:R-:W0:Y:S02]  /*18d0*/  LDS.64 R10, [R5] ;  /* 0x00000000050a7984 */ /* 0x000e240000000a00 */
[----:B0-----:R-:W-:-:S08]  /*18e0*/  DADD R10, R18, -R10 ;  /* 0x00000000120a7229 */ /* 0x001fd0000000080a */
[----:B--2---:R-:W-:-:S08]  /*18f0*/  DMUL R8, R8, R10 ;  /* 0x0000000a08087228 */ /* 0x004fd00000000000 */
[----:B------:R-:W-:Y:S01]  /*1900*/  DFMA R20, R10, R8, R20 ;  /* 0x000000080a14722b */ /* 0x000fe20000000014 */
[----:B------:R-:W-:Y:S10]  /*1910*/  @!P0 BRA `(.L_x_26) ;  /* 0x00000000003c8947 */ /* 0x000ff40003800000 */
[----:B------:R-:W-:Y:S02]  /*1920*/  ISETP.NE.AND P0, PT, R3, 0x2, PT ;  /* 0x000000020300780c */ /* 0x000fe40003f05270 */
[----:B------:R-:W-:-:S05]  /*1930*/  IADD3 R23, PT, PT, R15, 0x1, RZ ;  /* 0x000000010f177810 */ /* 0x000fca0007ffe0ff */
[----:B------:R-:W-:-:S05]  /*1940*/  IMAD.WIDE.U32 R22, R23, 0x8, R16 ;  /* 0x0000000817167825 */ /* 0x000fca00078e0010 */
[----:B------:R-:W2:Y:S01]  /*1950*/  LDG.E.64 R8, desc[UR10][R22.64] ;  /* 0x0000000a16087981 */ /* 0x000ea2000c1e1b00 */
[----:B------:R-:W-:-:S03]  /*1960*/  @P0 VIADD R11, R15, 0x2 ;  /* 0x000000020f0b0836 */ /* 0x000fc60000000000 */
[----:B------:R-:W-:Y:S01]  /*1970*/  @P0 LDS.64 R14, [R5+0x10] ;  /* 0x00001000050e0984 */ /* 0x000fe20000000a00 */
[----:B------:R-:W-:-:S03]  /*1980*/  @P0 IMAD.WIDE.U32 R10, R11, 0x8, R16 ;  /* 0x000000080b0a0825 */ /* 0x000fc600078e0010 */
[----:B------:R-:W0:Y:S04]  /*1990*/  LDS.64 R16, [R5+0x8] ;  /* 0x0000080005107984 */ /* 0x000e280000000a00 */
[----:B------:R-:W3:Y:S01]  /*19a0*/  @P0 LDG.E.64 R10, desc[UR10][R10.64] ;  /* 0x0000000a0a0a0981 */ /* 0x000ee2000c1e1b00 */
[C---:B0-----:R-:W-:Y:S02]  /*19b0*/  DADD R16, R18.reuse, -R16 ;  /* 0x0000000012107229 */ /* 0x041fe40000000810 */
[----:B------:R-:W-:-:S06]  /*19c0*/  @P0 DADD R14, R18, -R14 ;  /* 0x00000000120e0229 */ /* 0x000fcc000000080e */
[----:B--2---:R-:W-:-:S08]  /*19d0*/  DMUL R8, R8, R16 ;  /* 0x0000001008087228 */ /* 0x004fd00000000000 */
[----:B------:R-:W-:Y:S02]  /*19e0*/  DFMA R20, R16, R8, R20 ;  /* 0x000000081014722b */ /* 0x000fe40000000014 */
[----:B---3--:R-:W-:-:S08]  /*19f0*/  @P0 DMUL R8, R10, R14 ;  /* 0x0000000e0a080228 */ /* 0x008fd00000000000 */
[----:B------:R-:W-:-:S11]  /*1a00*/  @P0 DFMA R20, R14, R8, R20 ;  /* 0x000000080e14022b */ /* 0x000fd60000000014 */
.L_x_26:
[----:B------:R-:W-:Y:S01]  /*1a10*/  LEA R5, R4, UR8, 0x3 ;  /* 0x0000000804057c11 */ /* 0x000fe2000f8e18ff */
[----:B------:R-:W-:-:S04]  /*1a20*/  UIADD3 UR4, UPT, UPT, UR4, 0x1, URZ ;  /* 0x0000000104047890 */ /* 0x000fc8000fffe0ff */
[----:B------:R0:W-:Y:S01]  /*1a30*/  STS.64 [R5], R20 ;  /* 0x0000001405007388 */ /* 0x0001e20000000a00 */
[----:B------:R-:W-:-:S09]  /*1a40*/  UISETP.NE.AND UP0, UPT, UR4, UR7, UPT ;  /* 0x000000070400728c */ /* 0x000fd2000bf05270 */
[----:B------:R-:W-:Y:S05]  /*1a50*/  BRA.U UP0, `(.L_x_29) ;  /* 0xfffffff100247547 */ /* 0x000fea000b83ffff */
.L_x_18:
[----:B------:R-:W-:Y:S01]  /*1a60*/  UISETP.GE.U32.AND UP0, UPT, UR12, 0x40, UPT ;  /* 0x000000400c00788c */ /* 0x000fe2000bf06070 */
[----:B-1----:R-:W-:-:S08]  /*1a70*/  MOV R6, R2 ;  /* 0x0000000200067202 */ /* 0x002fd00000000f00 */
        /* <DEDUP_REMOVED lines=8> */
[----:B0-----:R-:W-:Y:S01]  /*1b00*/  IMAD.MOV.U32 R5, RZ, RZ, 0x1 ;  /* 0x00000001ff057424 */ /* 0x001fe200078e00ff */
[----:B------:R-:W-:Y:S01]  /*1b10*/  MOV R6, R2 ;  /* 0x0000000200067202 */ /* 0x000fe20000000f00 */
[----:B------:R-:W-:-:S12]  /*1b20*/  ULOP3.LUT UR6, UR4, 0xfffffff8, URZ, 0xc0, !UPT ;  /* 0xfffffff804067892 */ /* 0x000fd8000f8ec0ff */
.L_x_32:
[----:B------:R-:W-:Y:S01]  /*1b30*/  IMAD R3, R5, 0x20, R2 ;  /* 0x0000002005037824 */ /* 0x000fe200078e0202 */
[----:B------:R-:W-:-:S04]  /*1b40*/  LEA R7, R6, UR8, 0x3 ;  /* 0x0000000806077c11 */ /* 0x000fc8000f8e18ff */
[C---:B------:R-:W-:Y:S01]  /*1b50*/  LEA R4, R3.reuse, UR8, 0x3 ;  /* 0x0000000803047c11 */ /* 0x040fe2000f8e18ff */
        /* <DEDUP_REMOVED lines=44> */
.L_x_31:
[----:B------:R-:W-:-:S09]  /*1e20*/  UISETP.NE.AND UP0, UPT, UR5, URZ, UPT ;  /* 0x000000ff0500728c */ /* 0x000fd2000bf05270 */
[----:B------:R-:W-:Y:S05]  /*1e30*/  BRA.U !UP0, `(.L_x_30) ;  /* 0x0000000108d87547 */ /* 0x000fea000b800000 */
[----:B------:R-:W-:Y:S02]  /*1e40*/  UISETP.GE.U32.AND UP0, UPT, UR5, 0x4, UPT ;  /* 0x000000040500788c */ /* 0x000fe4000bf06070 */
[----:B------:R-:W-:-:S04]  /*1e50*/  ULOP3.LUT UR6, UR4, 0x3, URZ, 0xc0, !UPT ;  /* 0x0000000304067892 */ /* 0x000fc8000f8ec0ff */
[----:B------:R-:W-:-:S03]  /*1e60*/  UISETP.NE.AND UP1, UPT, UR6, URZ, UPT ;  /* 0x000000ff0600728c */ /* 0x000fc6000bf25270 */
[----:B------:R-:W-:Y:S08]  /*1e70*/  BRA.U !UP0, `(.L_x_33) ;  /* 0x0000000108607547 */ /* 0x000ff0000b800000 */
[C---:B------:R-:W-:Y:S01]  /*1e80*/  LEA R11, R3.reuse, R2, 0x5 ;  /* 0x00000002030b7211 */ /* 0x040fe200078e28ff */
[----:B------:R-:W-:Y:S01]  /*1e90*/  VIADD R3, R3, 0x4 ;  /* 0x0000000403037836 */ /* 0x000fe20000000000 */
[----:B------:R-:W-:Y:S02]  /*1ea0*/  LEA R10, R6, UR8, 0x3 ;  /* 0x00000008060a7c11 */ /* 0x000fe4000f8e18ff */
[----:B------:R-:W-:-:S03]  /*1eb0*/  LEA R12, R11, UR8, 0x3 ;  /* 0x000000080b0c7c11 */ /* 0x000fc6000f8e18ff */
[----:B0-----:R-:W-:Y:S04]  /*1ec0*/  LDS.64 R4, [R10] ;  /* 0x000000000a047984 */ /* 0x001fe80000000a00 */
        /* <DEDUP_REMOVED lines=17> */
[----:B------:R-:W-:-:S04]  /*1fe0*/  @P0 IADD3 R8, PT, PT, R11, 0x60, RZ ;  /* 0x000000600b080810 */ /* 0x000fc80007ffe0ff */
[----:B------:R-:W-:-:S07]  /*1ff0*/  MOV R6, R8 ;  /* 0x0000000800067202 */ /* 0x000fce0000000f00 */
.L_x_33:
        /* <DEDUP_REMOVED lines=18> */
.L_x_34:
[----:B------:R-:W-:Y:S05]  /*2120*/  BRA.U UP1, `(.L_x_30) ;  /* 0x00000001011c7547 */ /* 0x000fea000b800000 */
[----:B------:R-:W-:Y:S02]  /*2130*/  LEA R3, R3, R2, 0x5 ;  /* 0x0000000203037211 */ /* 0x000fe400078e28ff */
[----:B------:R-:W-:Y:S02]  /*2140*/  LEA R8, R6, UR8, 0x3 ;  /* 0x0000000806087c11 */ /* 0x000fe4000f8e18ff */
[----:B------:R-:W-:-:S04]  /*2150*/  LEA R4, R3, UR8, 0x3 ;  /* 0x0000000803047c11 */ /* 0x000fc8000f8e18ff */
[----:B------:R-:W-:Y:S04]  /*2160*/  LDS.64 R8, [R8] ;  /* 0x0000000008087984 */ /* 0x000fe80000000a00 */
[----:B0-----:R-:W0:Y:S02]  /*2170*/  LDS.64 R4, [R4] ;  /* 0x0000000004047984 */ /* 0x001e240000000a00 */
[----:B0-----:R-:W-:-:S06]  /*2180*/  DSETP.GT.AND P0, PT, R8, R4, PT ;  /* 0x000000040800722a */ /* 0x001fcc0003f04000 */
[----:B------:R-:W-:-:S08]  /*2190*/  SEL R6, R3, R6, P0 ;  /* 0x0000000603067207 */ /* 0x000fd00000000000 */
.L_x_30:
[----:B------:R-:W1:Y:S01]  /*21a0*/  SHFL.DOWN PT, R3, R6, 0x10, 0x1f ;  /* 0x0a001f0006037f89 */ /* 0x000e6200000e0000 */
[----:B------:R-:W-:-:S05]  /*21b0*/  LEA R12, R6, UR8, 0x3 ;  /* 0x00000008060c7c11 */ /* 0x000fca000f8e18ff */
[----:B------:R-:W-:Y:S01]  /*21c0*/  LDS.64 R8, [R12] ;  /* 0x000000000c087984 */ /* 0x000fe20000000a00 */
[----:B-1----:R-:W-:-:S05]  /*21d0*/  LEA R10, R3, UR8, 0x3 ;  /* 0x00000008030a7c11 */ /* 0x002fca000f8e18ff */
[----:B0-----:R-:W0:Y:S02]  /*21e0*/  LDS.64 R4, [R10] ;  /* 0x000000000a047984 */ /* 0x001e240000000a00 */
        /* <DEDUP_REMOVED lines=30> */
[----:B------:R-:W2:Y:S01]  /*23d0*/  LDC.64 R2, c[0x0][0x3a0] ;  /* 0x0000e800ff027b82 */ /* 0x000ea20000000a00 */
[----:B01----:R-:W-:-:S06]  /*23e0*/  DSETP.GT.AND P0, PT, R4, R6, PT ;  /* 0x000000060400722a */ /* 0x003fcc0003f04000 */
[----:B------:R-:W-:Y:S01]  /*23f0*/  SEL R11, R11, R14, P0 ;  /* 0x0000000e0b0b7207 */ /* 0x000fe20000000000 */
[----:B------:R-:W0:Y:S01]  /*2400*/  LDC.64 R8, c[0x0][0x3a8] ;  /* 0x0000ea00ff087b82 */ /* 0x000e220000000a00 */
[----:B--2---:R-:W-:-:S05]  /*2410*/  IMAD.WIDE.U32 R2, R0, 0x4, R2 ;  /* 0x0000000400027825 */ /* 0x004fca00078e0002 */
[----:B------:R1:W-:Y:S01]  /*2420*/  STG.E desc[UR10][R2.64], R11 ;  /* 0x0000000b02007986 */ /* 0x0003e2000c10190a */
[----:B0-----:R-:W-:-:S05]  /*2430*/  IMAD.WIDE.U32 R8, R11, 0x8, R8 ;  /* 0x000000080b087825 */ /* 0x001fca00078e0008 */
[----:B------:R1:W5:Y:S01]  /*2440*/  LDG.E.64 R4, desc[UR10][R8.64] ;  /* 0x0000000a08047981 */ /* 0x000362000c1e1b00 */
[----:B------:R-:W-:Y:S01]  /*2450*/  BSSY B0, `(.L_x_35) ;  /* 0x0000009000007945 */ /* 0x000fe20003800000 */
.L_x_36:
[----:B-----5:R-:W-:Y:S01]  /*2460*/  DADD R6, R18, R4 ;  /* 0x0000000012067229 */ /* 0x020fe20000000004 */
[----:B------:R-:W-:Y:S09]  /*2470*/  YIELD ;  /* 0x0000000000007946 */ /* 0x000ff20003800000 */
[----:B------:R-:W2:Y:S02]  /*2480*/  ATOMG.E.CAS.64.STRONG.GPU PT, R6, [R8], R4, R6 ;  /* 0x00000004080673a9 */ /* 0x000ea400001ee506 */
[----:B--2---:R-:W-:Y:S01]  /*2490*/  ISETP.NE.U32.AND P0, PT, R4, R6, PT ;  /* 0x000000060400720c */ /* 0x004fe20003f05070 */
[----:B------:R-:W-:-:S03]  /*24a0*/  IMAD.MOV.U32 R4, RZ, RZ, R6 ;  /* 0x000000ffff047224 */ /* 0x000fc600078e0006 */
[-C--:B------:R-:W-:Y:S02]  /*24b0*/  ISETP.NE.AND.EX P0, PT, R5, R7.reuse, PT, P0 ;  /* 0x000000070500720c */ /* 0x080fe40003f05300 */
[----:B------:R-:W-:-:S11]  /*24c0*/  MOV R5, R7 ;  /* 0x0000000700057202 */ /* 0x000fd60000000f00 */
[----:B------:R-:W-:Y:S05]  /*24d0*/  @P0 BRA `(.L_x_36) ;  /* 0xfffffffc00e00947 */ /* 0x000fea000383ffff */
[----:B------:R-:W-:Y:S05]  /*24e0*/  BSYNC B0 ;  /* 0x0000000000007941 */ /* 0x000fea0003800000 */
.L_x_35:
[----:B-1----:R-:W0:Y:S01]  /*24f0*/  LDC.64 R2, c[0x0][0x3b0] ;  /* 0x0000ec00ff027b82 */ /* 0x002e220000000a00 */
[----:B------:R-:W-:Y:S01]  /*2500*/  MOV R5, 0x1 ;  /* 0x0000000100057802 */ /* 0x000fe20000000f00 */
[----:B0-----:R-:W-:-:S05]  /*2510*/  IMAD.WIDE.U32 R2, R11, 0x4, R2 ;  /* 0x000000040b027825 */ /* 0x001fca00078e0002 */
[----:B------:R-:W-:Y:S01]  /*2520*/  REDG.E.ADD.STRONG.GPU desc[UR10][R2.64], R5 ;  /* 0x000000050200798e */ /* 0x000fe2000c12e10a */
[----:B------:R-:W-:Y:S05]  /*2530*/  EXIT ;  /* 0x000000000000794d */ /* 0x000fea0003800000 */
.L_x_37:
        /* <DEDUP_REMOVED lines=12> */
.L_x_59:


//--------------------- .text._Z7nnc_e32jPdS_S_PjS_S0_ --------------------------
	.section	.text._Z7nnc_e32jPdS_S_PjS_S0_,"ax",@progbits
	.align	128
        .global         _Z7nnc_e32jPdS_S_PjS_S0_
        .type           _Z7nnc_e32jPdS_S_PjS_S0_,@function
        .size           _Z7nnc_e32jPdS_S_PjS_S0_,(.L_x_60 - _Z7nnc_e32jPdS_S_PjS_S0_)
        .other          _Z7nnc_e32jPdS_S_PjS_S0_,@"STO_CUDA_ENTRY STV_DEFAULT"
_Z7nnc_e32jPdS_S_PjS_S0_:
.text._Z7nnc_e32jPdS_S_PjS_S0_:
        /* <DEDUP_REMOVED lines=12> */
[----:B------:R-:W-:-:S04]  /*00c0*/  UIADD3 UR4, UPT, UPT, UR5, 0x80, URZ ;  /* 0x0000008005047890 */ /* 0x000fc8000fffe0ff */
        /* <DEDUP_REMOVED lines=12> */
.L_x_40:
        /* <DEDUP_REMOVED lines=29> */
[----:B--2---:R0:W-:Y:S04]  /*0360*/  STS.64 [R3], R4 ;  /* 0x0000000403007388 */ /* 0x0041e80000000a00 */
[----:B---3--:R1:W-:Y:S04]  /*0370*/  STS.64 [R3+0x10], R8 ;  /* 0x0000100803007388 */ /* 0x0083e80000000a00 */
[----:B----4-:R2:W-:Y:S01]  /*0380*/  STS.64 [R3+0x8], R6 ;  /* 0x0000080603007388 */ /* 0x0105e20000000a00 */
[----:B0-----:R-:W-:-:S03]  /*0390*/  IADD3 R5, PT, PT, R23, 0xa, RZ ;  /* 0x0000000a17057810 */ /* 0x001fc60007ffe0ff */
[----:B------:R0:W-:Y:S01]  /*03a0*/  STS.64 [R3+0x30], R16 ;  /* 0x0000301003007388 */ /* 0x0001e20000000a00 */
[----:B-1----:R-:W-:-:S03]  /*03b0*/  IADD3 R9, PT, PT, R23, 0xc, RZ ;  /* 0x0000000c17097810 */ /* 0x002fc60007ffe0ff */
[----:B------:R-:W-:Y:S01]  /*03c0*/  STS.64 [R3+0x18], R10 ;  /* 0x0000180a03007388 */ /* 0x000fe20000000a00 */
[----:B--2---:R-:W-:-:S03]  /*03d0*/  VIADD R7, R23, 0xb ;  /* 0x0000000b17077836 */ /* 0x004fc60000000000 */
[----:B------:R1:W-:Y:S01]  /*03e0*/  STS.64 [R3+0x20], R20 ;  /* 0x0000201403007388 */ /* 0x0003e20000000a00 */
[----:B------:R-:W-:-:S03]  /*03f0*/  IMAD.WIDE.U32 R4, R5, 0x8, R14 ;  /* 0x0000000805047825 */ /* 0x000fc600078e000e */
[----:B------:R2:W-:Y:S01]  /*0400*/  STS.64 [R3+0x28], R12 ;  /* 0x0000280c03007388 */ /* 0x0005e20000000a00 */
[----:B0-----:R-:W-:-:S03]  /*0410*/  IMAD.WIDE.U32 R16, R22, 0x8, R14 ;  /* 0x0000000816107825 */ /* 0x001fc600078e000e */
[----:B------:R-:W3:Y:S01]  /*0420*/  LDG.E.64 R4, desc[UR12][R4.64] ;  /* 0x0000000c04047981 */ /* 0x000ee2000c1e1b00 */
[----:B------:R-:W-:-:S03]  /*0430*/  IMAD.WIDE.U32 R22, R26, 0x8, R14 ;  /* 0x000000081a167825 */ /* 0x000fc600078e000e */
[----:B------:R-:W4:Y:S01]  /*0440*/  LDG.E.64 R16, desc[UR12][R16.64] ;  /* 0x0000000c10107981 */ /* 0x000f22000c1e1b00 */
[----:B-1----:R-:W-:-:S03]  /*0450*/  IMAD.WIDE.U32 R20, R28, 0x8, R14 ;  /* 0x000000081c147825 */ /* 0x002fc600078e000e */
[----:B------:R-:W4:Y:S01]  /*0460*/  LDG.E.64 R22, desc[UR12][R22.64] ;  /* 0x0000000c16167981 */ /* 0x000f22000c1e1b00 */
[----:B------:R-:W-:-:S03]  /*0470*/  IMAD.WIDE.U32 R6, R7, 0x8, R14 ;  /* 0x0000000807067825 */ /* 0x000fc600078e000e */
[----:B------:R-:W4:Y:S01]  /*0480*/  LDG.E.64 R20, desc[UR12][R20.64] ;  /* 0x0000000c14147981 */ /* 0x000f22000c1e1b00 */
[----:B------:R-:W-:-:S03]  /*0490*/  IMAD.WIDE.U32 R8, R9, 0x8, R14 ;  /* 0x0000000809087825 */ /* 0x000fc600078e000e */
[----:B------:R-:W4:Y:S01]  /*04a0*/  LDG.E.64 R6, desc[UR12][R6.64] ;  /* 0x0000000c06067981 */ /* 0x000f22000c1e1b00 */
[----:B------:R-:W-:-:S03]  /*04b0*/  IMAD.WIDE.U32 R10, R29, 0x8, R14 ;  /* 0x000000081d0a7825 */ /* 0x000fc600078e000e */
[----:B------:R-:W4:Y:S01]  /*04c0*/  LDG.E.64 R8, desc[UR12][R8.64] ;  /* 0x0000000c08087981 */ /* 0x000f22000c1e1b00 */
[----:B--2---:R-:W-:-:S03]  /*04d0*/  IMAD.WIDE.U32 R12, R27, 0x8, R14 ;  /* 0x000000081b0c7825 */ /* 0x004fc600078e000e */
[----:B------:R-:W2:Y:S01]  /*04e0*/  LDG.E.64 R10, desc[UR12][R10.64] ;  /* 0x0000000c0a0a7981 */ /* 0x000ea2000c1e1b00 */
[----:B------:R-:W-:-:S03]  /*04f0*/  IMAD.WIDE.U32 R14, R25, 0x8, R14 ;  /* 0x00000008190e7825 */ /* 0x000fc600078e000e */
[----:B------:R-:W2:Y:S04]  /*0500*/  LDG.E.64 R12, desc[UR12][R12.64] ;  /* 0x0000000c0c0c7981 */ /* 0x000ea8000c1e1b00 */
[----:B------:R-:W2:Y:S01]  /*0510*/  LDG.E.64 R14, desc[UR12][R14.64] ;  /* 0x0000000c0e0e7981 */ /* 0x000ea2000c1e1b00 */
[----:B------:R-:W-:-:S04]  /*0520*/  UIADD3 UR5, UPT, UPT, UR5, 0x10, URZ ;  /* 0x0000001005057890 */ /* 0x000fc8000fffe0ff */
[----:B------:R-:W-:Y:S01]  /*0530*/  UISETP.NE.AND UP1, UPT, UR5, UR4, UPT ;  /* 0x000000040500728c */ /* 0x000fe2000bf25270 */
[----:B---3--:R0:W-:Y:S04]  /*0540*/  STS.64 [R3+0x50], R4 ;  /* 0x0000500403007388 */ /* 0x0081e80000000a00 */
[----:B----4-:R0:W-:Y:S04]  /*0550*/  STS.64 [R3+0x38], R16 ;  /* 0x0000381003007388 */ /* 0x0101e80000000a00 */
[----:B------:R0:W-:Y:S04]  /*0560*/  STS.64 [R3+0x40], R22 ;  /* 0x0000401603007388 */ /* 0x0001e80000000a00 */
[----:B------:R0:W-:Y:S04]  /*0570*/  STS.64 [R3+0x48], R20 ;  /* 0x0000481403007388 */ /* 0x0001e80000000a00 */
[----:B------:R0:W-:Y:S04]  /*0580*/  STS.64 [R3+0x58], R6 ;  /* 0x0000580603007388 */ /* 0x0001e80000000a00 */
[----:B------:R0:W-:Y:S04]  /*0590*/  STS.64 [R3+0x60], R8 ;  /* 0x0000600803007388 */ /* 0x0001e80000000a00 */
[----:B--2---:R0:W-:Y:S04]  /*05a0*/  STS.64 [R3+0x68], R10 ;  /* 0x0000680a03007388 */ /* 0x0041e80000000a00 */
[----:B------:R0:W-:Y:S04]  /*05b0*/  STS.64 [R3+0x70], R12 ;  /* 0x0000700c03007388 */ /* 0x0001e80000000a00 */
[----:B------:R0:W-:Y:S01]  /*05c0*/  STS.64 [R3+0x78], R14 ;  /* 0x0000780e03007388 */ /* 0x0001e20000000a00 */
[----:B------:R-:W-:Y:S05]  /*05d0*/  BRA.U UP1, `(.L_x_40) ;  /* 0xfffffff901ec7547 */ /* 0x000fea000b83ffff */
.L_x_39:
        /* <DEDUP_REMOVED lines=40> */
.L_x_42:
        /* <DEDUP_REMOVED lines=24> */
.L_x_43:
[----:B------:R-:W-:Y:S05]  /*09e0*/  BRA.U !UP1, `(.L_x_41) ;  /* 0x00000001092c7547 */ /* 0x000fea000b800000 */
[----:B012---:R-:W0:Y:S01]  /*09f0*/  LDC.64 R6, c[0x0][0x390] ;  /* 0x0000e400ff067b82 */ /* 0x007e220000000a00 */
[----:B------:R-:W-:-:S05]  /*0a00*/  UMOV UR5, URZ ;  /* 0x000000ff00057c82 */ /* 0x000fca0008000000 */
.L_x_44:
        /* <DEDUP_REMOVED lines=9> */
.L_x_41:
[----:B0123--:R-:W0:Y:S01]  /*0aa0*/  LDC R4, c[0x0][0x380] ;  /* 0x0000e000ff047b82 */ /* 0x00fe220000000800 */
[----:B------:R-:W-:Y:S01]  /*0ab0*/  UMOV UR4, URZ ;  /* 0x000000ff00047c82 */ /* 0x000fe20008000000 */
[C---:B0-----:R-:W-:Y:S02]  /*0ac0*/  LOP3.LUT R7, R4.reuse, 0xf, RZ, 0xc0, !PT ;  /* 0x0000000f04077812 */ /* 0x041fe400078ec0ff */
[C---:B------:R-:W-:Y:S02]  /*0ad0*/  LOP3.LUT R6, R4.reuse, 0x7, RZ, 0xc0, !PT ;  /* 0x0000000704067812 */ /* 0x040fe400078ec0ff */
[C---:B------:R-:W-:Y:S02]  /*0ae0*/  LOP3.LUT R3, R4.reuse, 0xfffffff0, RZ, 0xc0, !PT ;  /* 0xfffffff004037812 */ /* 0x040fe400078ec0ff */
[----:B------:R-:W-:-:S07]  /*0af0*/  LOP3.LUT R4, R4, 0x3, RZ, 0xc0, !PT ;  /* 0x0000000304047812 */ /* 0x000fce00078ec0ff */
.L_x_49:
[----:B0-----:R-:W0:Y:S01]  /*0b00*/  S2UR UR8, SR_CgaCtaId ;  /* 0x00000000000879c3 */ /* 0x001e220000008800 */
[----:B------:R-:W1:Y:S01]  /*0b10*/  LDCU UR14, c[0x0][0x380] ;  /* 0x00007000ff0e77ac */ /* 0x000e620008000800 */
[----:B------:R-:W-:Y:S01]  /*0b20*/  IMAD R5, R2, UR7, RZ ;  /* 0x0000000702057c24 */ /* 0x000fe2000f8e02ff */
[----:B------:R-:W-:Y:S02]  /*0b30*/  IADD3 R13, PT, PT, -R3, RZ, RZ ;  /* 0x000000ff030d7210 */ /* 0x000fe40007ffe1ff */
[----:B------:R-:W-:Y:S01]  /*0b40*/  CS2R R14, SRZ ;  /* 0x00000000000e7805 */ /* 0x000fe2000001ff00 */
[----:B------:R-:W-:Y:S01]  /*0b50*/  UMOV UR5, 0x400 ;  /* 0x0000040000057882 */ /* 0x000fe20000000000 */
[----:B------:R-:W-:Y:S01]  /*0b60*/  VIADD R5, R5, UR4 ;  /* 0x0000000405057c36 */ /* 0x000fe20008000000 */
[----:B------:R-:W-:Y:S01]  /*0b70*/  UIADD3 UR6, UPT, UPT, UR5, 0x80, URZ ;  /* 0x0000008005067890 */ /* 0x000fe2000fffe0ff */
[----:B------:R-:W2:Y:S02]  /*0b80*/  LDC.64 R16, c[0x0][0x398] ;  /* 0x0000e600ff107b82 */ /* 0x000ea40000000a00 */
[----:B-1----:R-:W-:-:S04]  /*0b90*/  IMAD R5, R5, UR14, RZ ;  /* 0x0000000e05057c24 */ /* 0x002fc8000f8e02ff */
[----:B------:R-:W-:Y:S01]  /*0ba0*/  IMAD.MOV.U32 R12, RZ, RZ, R5 ;  /* 0x000000ffff0c7224 */ /* 0x000fe200078e0005 */
[----:B0-----:R-:W-:-:S03]  /*0bb0*/  ULEA UR9, UR8, UR6, 0x18 ;  /* 0x0000000608097291 */ /* 0x001fc6000f8ec0ff */
[----:B------:R-:W-:Y:S01]  /*0bc0*/  UMOV UR6, 0x7 ;  /* 0x0000000700067882 */ /* 0x000fe20000000000 */
[----:B------:R-:W-:-:S12]  /*0bd0*/  UIADD3 UR11, UPT, UPT, UR9, 0x40, URZ ;  /* 0x00000040090b7890 */ /* 0x000fd8000fffe0ff */
.L_x_45:
[C-C-:B--2---:R-:W-:Y:S01]  /*0be0*/  IMAD.WIDE.U32 R26, R12.reuse, 0x8, R16.reuse ;  /* 0x000000080c1a7825 */ /* 0x144fe200078e0010 */
[----:B------:R-:W-:Y:S01]  /*0bf0*/  IADD3 R25, PT, PT, R12, 0x1, RZ ;  /* 0x000000010c197810 */ /* 0x000fe20007ffe0ff */
[----:B------:R-:W0:Y:S04]  /*0c00*/  LDS.128 R8, [UR11+-0x40] ;  /* 0xffffc00bff087984 */ /* 0x000e280008000c00 */
[----:B------:R-:W2:Y:S01]  /*0c10*/  LDG.E.64 R26, desc[UR12][R26.64] ;  /* 0x0000000c1a1a7981 */ /* 0x000ea2000c1e1b00 */
[----:B------:R-:W-:-:S06]  /*0c20*/  IMAD.WIDE.U32 R24, R25, 0x8, R16 ;  /* 0x0000000819187825 */ /* 0x000fcc00078e0010 */
[----:B------:R-:W3:Y:S01]  /*0c30*/  LDG.E.64 R24, desc[UR12][R24.64] ;  /* 0x0000000c18187981 */ /* 0x000ee2000c1e1b00 */
[C---:B------:R-:W-:Y:S01]  /*0c40*/  VIADD R21, R12.reuse, 0x2 ;  /* 0x000000020c157836 */ /* 0x040fe20000000000 */
[----:B------:R-:W-:-:S03]  /*0c50*/  IADD3 R29, PT, PT, R12, 0x3, RZ ;  /* 0x000000030c1d7810 */ /* 0x000fc60007ffe0ff */
[----:B------:R-:W-:-:S06]  /*0c60*/  IMAD.WIDE.U32 R20, R21, 0x8, R16 ;  /* 0x0000000815147825 */ /* 0x000fcc00078e0010 */
[----:B------:R-:W4:Y:S01]  /*0c70*/  LDG.E.64 R20, desc[UR12][R20.64] ;  /* 0x0000000c14147981 */ /* 0x000f22000c1e1b00 */
[C---:B0----5:R-:W-:Y:S02]  /*0c80*/  DADD R22, R18.reuse, -R8 ;  /* 0x0000000012167229 */ /* 0x061fe40000000808 */
[----:B------:R-:W-:-:S06]  /*0c90*/  DADD R10, R18, -R10 ;  /* 0x00000000120a7229 */ /* 0x000fcc000000080a */
[----:B--2---:R-:W-:-:S08]  /*0ca0*/  DMUL R8, R26, R22 ;  /* 0x000000161a087228 */ /* 0x004fd00000000000 */
[----:B------:R-:W-:Y:S01]  /*0cb0*/  DFMA R8, R22, R8, R14 ;  /* 0x000000081608722b */ /* 0x000fe2000000000e */
[----:B------:R-:W-:-:S06]  /*0cc0*/  IMAD.WIDE.U32 R22, R29, 0x8, R16 ;  /* 0x000000081d167825 */ /* 0x000fcc00078e0010 */
[----:B------:R-:W2:Y:S01]  /*0cd0*/  LDG.E.64 R22, desc[UR12][R22.64] ;  /* 0x0000000c16167981 */ /* 0x000ea2000c1e1b00 */
[----:B------:R-:W-:-:S04]  /*0ce0*/  VIADD R15, R12, 0x4 ;  /* 0x000000040c0f7836 */ /* 0x000fc80000000000 */
[----:B------:R-:W-:-:S06]  /*0cf0*/  IMAD.WIDE.U32 R14, R15, 0x8, R16 ;  /* 0x000000080f0e7825 */ /* 0x000fcc00078e0010 */
[----:B------:R-:W2:Y:S01]  /*0d00*/  LDG.E.64 R14, desc[UR12][R14.64] ;  /* 0x0000000c0e0e7981 */ /* 0x000ea2000c1e1b00 */
[----:B---3--:R-:W-:-:S08]  /*0d10*/  DMUL R24, R24, R10 ;  /* 0x0000000a18187228 */ /* 0x008fd00000000000 */
[----:B------:R-:W-:Y:S01]  /*0d20*/  DFMA R24, R10, R24, R8 ;  /* 0x000000180a18722b */ /* 0x000fe20000000008 */
[----:B------:R-:W0:Y:S01]  /*0d30*/  LDS.128 R8, [UR11+-0x30] ;  /* 0xffffd00bff087984 */ /* 0x000e220008000c00 */
[----:B------:R-:W-:Y:S01]  /*0d40*/  IADD3 R27, PT, PT, R12, 0x5, RZ ;  /* 0x000000050c1b7810 */ /* 0x000fe20007ffe0ff */
[C---:B0-----:R-:W-:Y:S02]  /*0d50*/  DADD R8, R18.reuse, -R8 ;  /* 0x0000000012087229 */ /* 0x041fe40000000808 */
[----:B------:R-:W-:-:S06]  /*0d60*/  DADD R10, R18, -R10 ;  /* 0x00000000120a7229 */ /* 0x000fcc000000080a */
[----:B----4-:R-:W-:-:S08]  /*0d70*/  DMUL R20, R20, R8 ;  /* 0x0000000814147228 */ /* 0x010fd00000000000 */
[----:B------:R-:W-:Y:S01]  /*0d80*/  DFMA R20, R8, R20, R24 ;  /* 0x000000140814722b */ /* 0x000fe20000000018 */
[----:B------:R-:W-:-:S06]  /*0d90*/  IMAD.WIDE.U32 R24, R27, 0x8, R16 ;  /* 0x000000081b187825 */ /* 0x000fcc00078e0010 */
[----:B------:R-:W3:Y:S01]  /*0da0*/  LDG.E.64 R24, desc[UR12][R24.64] ;  /* 0x0000000c18187981 */ /* 0x000ee2000c1e1b00 */
[----:B------:R-:W-:Y:S01]  /*0db0*/  IADD3 R27, PT, PT, R12, 0x7, RZ ;  /* 0x000000070c1b7810 */ /* 0x000fe20007ffe0ff */
[----:B--2---:R-:W-:-:S08]  /*0dc0*/  DMUL R22, R22, R10 ;  /* 0x0000000a16167228 */ /* 0x004fd00000000000 */
[----:B------:R-:W-:Y:S01]  /*0dd0*/  DFMA R20, R10, R22, R20 ;  /* 0x000000160a14722b */ /* 0x000fe20000000014 */
[----:B------:R-:W0:Y:S01]  /*0de0*/  LDS.128 R8, [UR11+-0x20] ;  /* 0xffffe00bff087984 */ /* 0x000e220008000c00 */
[----:B------:R-:W-:-:S04]  /*0df0*/  VIADD R23, R12, 0x6 ;  /* 0x000000060c177836 */ /* 0x000fc80000000000 */
[----:B------:R-:W-:-:S06]  /*0e00*/  IMAD.WIDE.U32 R22, R23, 0x8, R16 ;  /* 0x0000000817167825 */ /* 0x000fcc00078e0010 */
[----:B------:R-:W2:Y:S01]  /*0e10*/  LDG.E.64 R22, desc[UR12][R22.64] ;  /* 0x0000000c16167981 */ /* 0x000ea2000c1e1b00 */
[----:B0-----:R-:W-:-:S08]  /*0e20*/  DADD R8, R18, -R8 ;  /* 0x0000000012087229 */ /* 0x001fd00000000808 */
[----:B------:R-:W-:-:S08]  /*0e30*/  DMUL R14, R14, R8 ;  /* 0x000000080e0e7228 */ /* 0x000fd00000000000 */
[----:B------:R-:W-:Y:S01]  /*0e40*/  DFMA R8, R8, R14, R20 ;  /* 0x0000000e0808722b */ /* 0x000fe20000000014 */
[----:B------:R-:W-:-:S06]  /*0e50*/  IMAD.WIDE.U32 R20, R27, 0x8, R16 ;  /* 0x000000081b147825 */ /* 0x000fcc00078e0010 */
[----:B------:R-:W4:Y:S01]  /*0e60*/  LDG.E.64 R20, desc[UR12][R20.64] ;  /* 0x0000000c14147981 */ /* 0x000f22000c1e1b00 */
[----:B------:R-:W-:-:S04]  /*0e70*/  VIADD R15, R12, 0x8 ;  /* 0x000000080c0f7836 */ /* 0x000fc80000000000 */
[----:B------:R-:W-:-:S06]  /*0e80*/  IMAD.WIDE.U32 R14, R15, 0x8, R16 ;  /* 0x000000080f0e7825 */ /* 0x000fcc00078e0010 */
[----:B------:R-:W4:Y:S01]  /*0e90*/  LDG.E.64 R14, desc[UR12][R14.64] ;  /* 0x0000000c0e0e7981 */ /* 0x000f22000c1e1b00 */
[----:B------:R-:W-:-:S08]  /*0ea0*/  DADD R10, R18, -R10 ;  /* 0x00000000120a7229 */ /* 0x000fd0000000080a */
[----:B---3--:R-:W-:-:S08]  /*0eb0*/  DMUL R24, R24, R10 ;  /* 0x0000000a18187228 */ /* 0x008fd00000000000 */
[----:B------:R-:W-:Y:S01]  /*0ec0*/  DFMA R24, R10, R24, R8 ;  /* 0x000000180a18722b */ /* 0x000fe20000000008 */
[----:B------:R-:W0:Y:S02]  /*0ed0*/  LDS.128 R8, [UR11+-0x10] ;  /* 0xfffff00bff087984 */ /* 0x000e240008000c00 */
[C---:B0-----:R-:W-:Y:S02]  /*0ee0*/  DADD R8, R18.reuse, -R8 ;  /* 0x0000000012087229 */ /* 0x041fe40000000808 */
[----:B------:R-:W-:-:S06]  /*0ef0*/  DADD R10, R18, -R10 ;  /* 0x00000000120a7229 */ /* 0x000fcc000000080a */
[----:B--2---:R-:W-:-:S08]  /*0f00*/  DMUL R22, R22, R8 ;  /* 0x0000000816167228 */ /* 0x004fd00000000000 */
[----:B------:R-:W-:Y:S01]  /*0f10*/  DFMA R22, R8, R22, R24 ;  /* 0x000000160816722b */ /* 0x000fe20000000018 */
[----:B------:R-:W-:-:S05]  /*0f20*/  IADD3 R25, PT, PT, R12, 0x9, RZ ;  /* 0x000000090c197810 */ /* 0x000fca0007ffe0ff */
[----:B------:R-:W-:-:S06]  /*0f30*/  IMAD.WIDE.U32 R24, R25, 0x8, R16 ;  /* 0x0000000819187825 */ /* 0x000fcc00078e0010 */
[----:B------:R-:W2:Y:S01]  /*0f40*/  LDG.E.64 R24, desc[UR12][R24.64] ;  /* 0x0000000c18187981 */ /* 0x000ea2000c1e1b00 */
[----:B----4-:R-:W-:-:S08]  /*0f50*/  DMUL R20, R20, R10 ;  /* 0x0000000a14147228 */ /* 0x010fd00000000000 */
[----:B------:R-:W-:Y:S01]  /*0f60*/  DFMA R20, R10, R20, R22 ;  /* 0x000000140a14722b */ /* 0x000fe20000000016 */
[----:B------:R-:W0:Y:S01]  /*0f70*/  LDS.128 R8, [UR11] ;  /* 0x0000000bff087984 */ /* 0x000e220008000c00 */
[----:B------:R-:W-:-:S04]  /*0f80*/  VIADD R23, R12, 0xa ;  /* 0x0000000a0c177836 */ /* 0x000fc80000000000 */
[----:B------:R-:W-:-:S06]  /*0f90*/  IMAD.WIDE.U32 R22, R23, 0x8, R16 ;  /* 0x0000000817167825 */ /* 0x000fcc00078e0010 */
[----:B------:R-:W3:Y:S01]  /*0fa0*/  LDG.E.64 R22, desc[UR12][R22.64] ;  /* 0x0000000c16167981 */ /* 0x000ee2000c1e1b00 */
[----:B0-----:R-:W-:-:S08]  /*0fb0*/  DADD R8, R18, -R8 ;  /* 0x0000000012087229 */ /* 0x001fd00000000808 */
[----:B------:R-:W-:-:S08]  /*0fc0*/  DMUL R14, R14, R8 ;  /* 0x000000080e0e7228 */ /* 0x000fd00000000000 */
[----:B------:R-:W-:Y:S01]  /*0fd0*/  DFMA R8, R8, R14, R20 ;  /* 0x0000000e0808722b */ /* 0x000fe20000000014 */
[----:B------:R-:W-:-:S05]  /*0fe0*/  IADD3 R21, PT, PT, R12, 0xb, RZ ;  /* 0x0000000b0c157810 */ /* 0x000fca0007ffe0ff */
[----:B------:R-:W-:-:S06]  /*0ff0*/  IMAD.WIDE.U32 R20, R21, 0x8, R16 ;  /* 0x0000000815147825 */ /* 0x000fcc00078e0010 */
[----:B------:R-:W4:Y:S01]  /*1000*/  LDG.E.64 R20, desc[UR12][R20.64] ;  /* 0x0000000c14147981 */ /* 0x000f22000c1e1b00 */
[----:B------:R-:W-:-:S04]  /*1010*/  VIADD R15, R12, 0xc ;  /* 0x0000000c0c0f7836 */ /* 0x000fc80000000000 */
[----:B------:R-:W-:-:S06]  /*1020*/  IMAD.WIDE.U32 R14, R15, 0x8, R16 ;  /* 0x000000080f0e7825 */ /* 0x000fcc00078e0010 */
[----:B------:R-:W4:Y:S01]  /*1030*/  LDG.E.64 R14, desc[UR12][R14.64] ;  /* 0x0000000c0e0e7981 */ /* 0x000f22000c1e1b00 */
[----:B------:R-:W-:Y:S01]  /*1040*/  DADD R10, R18, -R10 ;  /* 0x00000000120a7229 */ /* 0x000fe2000000080a */
[----:B------:R-:W-:-:S04]  /*1050*/  VIADD R27, R12, 0xe ;  /* 0x0000000e0c1b7836 */ /* 0x000fc80000000000 */
[----:B------:R-:W-:-:S03]  /*1060*/  IMAD.WIDE.U32 R26, R27, 0x8, R16 ;  /* 0x000000081b1a7825 */ /* 0x000fc600078e0010 */
[----:B--2---:R-:W-:-:S08]  /*1070*/  DMUL R24, R24, R10 ;  /* 0x0000000a18187228 */ /* 0x004fd00000000000 */
[----:B------:R-:W-:Y:S01]  /*1080*/  DFMA R24, R10, R24, R8 ;  /* 0x000000180a18722b */ /* 0x000fe20000000008 */
[----:B------:R-:W0:Y:S02]  /*1090*/  LDS.128 R8, [UR11+0x10] ;  /* 0x0000100bff087984 */ /* 0x000e240008000c00 */
[C---:B0-----:R-:W-:Y:S02]  /*10a0*/  DADD R8, R18.reuse, -R8 ;  /* 0x0000000012087229 */ /* 0x041fe40000000808 */
[----:B------:R-:W-:-:S06]  /*10b0*/  DADD R10, R18, -R10 ;  /* 0x00000000120a7229 */ /* 0x000fcc000000080a */
[----:B---3--:R-:W-:-:S08]  /*10c0*/  DMUL R22, R22, R8 ;  /* 0x0000000816167228 */ /* 0x008fd00000000000 */
[----:B------:R-:W-:Y:S01]  /*10d0*/  DFMA R22, R8, R22, R24 ;  /* 0x000000160816722b */ /* 0x000fe20000000018 */
[----:B------:R-:W-:Y:S01]  /*10e0*/  IADD3 R25, PT, PT, R12, 0xd, RZ ;  /* 0x0000000d0c197810 */ /* 0x000fe20007ffe0ff */
[----:B----4-:R-:W-:-:S08]  /*10f0*/  DMUL R20, R20, R10 ;  /* 0x0000000a14147228 */ /* 0x010fd00000000000 */
[----:B------:R-:W-:Y:S01]  /*1100*/  DFMA R20, R10, R20, R22 ;  /* 0x000000140a14722b */ /* 0x000fe20000000016 */
[----:B------:R-:W-:Y:S01]  /*1110*/  IMAD.WIDE.U32 R22, R25, 0x8, R16 ;  /* 0x0000000819167825 */ /* 0x000fe200078e0010 */
[----:B------:R-:W0:Y:S05]  /*1120*/  LDS.128 R8, [UR11+0x20] ;  /* 0x0000200bff087984 */ /* 0x000e2a0008000c00 */
[----:B------:R-:W2:Y:S01]  /*1130*/  LDG.E.64 R22, desc[UR12][R22.64] ;  /* 0x0000000c16167981 */ /* 0x000ea2000c1e1b00 */
[----:B------:R-:W-:-:S05]  /*1140*/  IADD3 R25, PT, PT, R12, 0xf, RZ ;  /* 0x0000000f0c197810 */ /* 0x000fca0007ffe0ff */
[----:B------:R-:W-:Y:S01]  /*1150*/  IMAD.WIDE.U32 R24, R25, 0x8, R16 ;  /* 0x0000000819187825 */ /* 0x000fe200078e0010 */
[----:B0-----:R-:W-:-:S08]  /*1160*/  DADD R8, R18, -R8 ;  /* 0x0000000012087229 */ /* 0x001fd00000000808 */
[----:B------:R-:W-:-:S08]  /*1170*/  DMUL R14, R14, R8 ;  /* 0x000000080e0e7228 */ /* 0x000fd00000000000 */
[----:B------:R-:W-:Y:S01]  /*1180*/  DFMA R8, R8, R14, R20 ;  /* 0x0000000e0808722b */ /* 0x000fe20000000014 */
[----:B------:R-:W3:Y:S04]  /*1190*/  LDG.E.64 R20, desc[UR12][R26.64] ;  /* 0x0000000c1a147981 */ /* 0x000ee8000c1e1b00 */
[----:B------:R-:W4:Y:S01]  /*11a0*/  LDG.E.64 R14, desc[UR12][R24.64] ;  /* 0x0000000c180e7981 */ /* 0x000f22000c1e1b00 */
[----:B------:R-:W-:Y:S01]  /*11b0*/  DADD R10, R18, -R10 ;  /* 0x00000000120a7229 */ /* 0x000fe2000000080a */
[----:B------:R-:W-:-:S05]  /*11c0*/  VIADD R13, R13, 0x10 ;  /* 0x000000100d0d7836 */ /* 0x000fca0000000000 */
[----:B------:R-:W-:Y:S01]  /*11d0*/  ISETP.NE.AND P0, PT, R13, RZ, PT ;  /* 0x000000ff0d00720c */ /* 0x000fe20003f05270 */
[----:B------:R-:W-:Y:S01]  /*11e0*/  UIADD3 UR6, UPT, UPT, UR6, 0x10, URZ ;  /* 0x0000001006067890 */ /* 0x000fe2000fffe0ff */
[----:B------:R-:W-:Y:S01]  /*11f0*/  IADD3 R12, PT, PT, R12, 0x10, RZ ;  /* 0x000000100c0c7810 */ /* 0x000fe20007ffe0ff */
[----:B--2---:R-:W-:-:S08]  /*1200*/  DMUL R22, R22, R10 ;  /* 0x0000000a16167228 */ /* 0x004fd00000000000 */
[----:B------:R-:W-:Y:S01]  /*1210*/  DFMA R22, R10, R22, R8 ;  /* 0x000000160a16722b */ /* 0x000fe20000000008 */
[----:B------:R-:W0:Y:S01]  /*1220*/  LDS.128 R8, [UR11+0x30] ;  /* 0x0000300bff087984 */ /* 0x000e220008000c00 */
[----:B------:R-:W-:Y:S01]  /*1230*/  UIADD3 UR11, UPT, UPT, UR11, 0x80, URZ ;  /* 0x000000800b0b7890 */ /* 0x000fe2000fffe0ff */
[C---:B0-----:R-:W-:Y:S02]  /*1240*/  DADD R8, R18.reuse, -R8 ;  /* 0x0000000012087229 */ /* 0x041fe40000000808 */
[----:B------:R-:W-:-:S06]  /*1250*/  DADD R10, R18, -R10 ;  /* 0x00000000120a7229 */ /* 0x000fcc000000080a */
[----:B---3--:R-:W-:Y:S02]  /*1260*/  DMUL R20, R20, R8 ;  /* 0x0000000814147228 */ /* 0x008fe40000000000 */
[----:B----4-:R-:W-:-:S06]  /*1270*/  DMUL R14, R14, R10 ;  /* 0x0000000a0e0e7228 */ /* 0x010fcc0000000000 */
[----:B------:R-:W-:-:S08]  /*1280*/  DFMA R20, R8, R20, R22 ;  /* 0x000000140814722b */ /* 0x000fd00000000016 */
        /* <DEDUP_REMOVED lines=9> */
[----:B------:R-:W-:-:S04]  /*1320*/  IMAD.WIDE.U32 R22, R12, 0x8, R16 ;  /* 0x000000080c167825 */ /* 0x000fc800078e0010 */
[C---:B------:R-:W-:Y:S01]  /*1330*/  VIADD R25, R12.reuse, 0x1 ;  /* 0x000000010c197836 */ /* 0x040fe20000000000 */
[----:B------:R-:W-:Y:S01]  /*1340*/  IADD3 R21, PT, PT, R12, 0x2, RZ ;  /* 0x000000020c157810 */ /* 0x000fe20007ffe0ff */
[----:B------:R-:W2:Y:S02]  /*1350*/  LDG.E.64 R22, desc[UR12][R22.64] ;  /* 0x0000000c16167981 */ /* 0x000ea4000c1e1b00 */
[--C-:B------:R-:W-:Y:S02]  /*1360*/  IMAD.WIDE.U32 R24, R25, 0x8, R16.reuse ;  /* 0x0000000819187825 */ /* 0x100fe400078e0010 */
[----:B------:R-:W0:Y:S04]  /*1370*/  LDS.128 R8, [UR11+-0x40] ;  /* 0xffffc00bff087984 */ /* 0x000e280008000c00 */
[----:B------:R-:W3:Y:S01]  /*1380*/  LDG.E.64 R24, desc[UR12][R24.64] ;  /* 0x0000000c18187981 */ /* 0x000ee2000c1e1b00 */
[----:B------:R-:W-:-:S06]  /*1390*/  IMAD.WIDE.U32 R20, R21, 0x8, R16 ;  /* 0x0000000815147825 */ /* 0x000fcc00078e0010 */
[----:B------:R-:W4:Y:S01]  /*13a0*/  LDG.E.64 R20, desc[UR12][R20.64] ;  /* 0x0000000c14147981 */ /* 0x000f22000c1e1b00 */
[----:B------:R-:W-:-:S04]  /*13b0*/  VIADD R27, R12, 0x3 ;  /* 0x000000030c1b7836 */ /* 0x000fc80000000000 */
[----:B------:R-:W-:-:S06]  /*13c0*/  IMAD.WIDE.U32 R26, R27, 0x8, R16 ;  /* 0x000000081b1a7825 */ /* 0x000fcc00078e0010 */
[----:B------:R-:W5:Y:S01]  /*13d0*/  LDG.E.64 R26, desc[UR12][R26.64] ;  /* 0x0000000c1a1a7981 */ /* 0x000f62000c1e1b00 */
[----:B0-----:R-:W-:Y:S01]  /*13e0*/  DADD R28, R18, -R8 ;  /* 0x00000000121c7229 */ /* 0x001fe20000000808 */
[----:B------:R-:W-:-:S07]  /*13f0*/  VIADD R13, R12, 0x5 ;  /* 0x000000050c0d7836 */ /* 0x000fce0000000000 */
[----:B--2---:R-:W-:Y:S02]  /*1400*/  DMUL R8, R22, R28 ;  /* 0x0000001c16087228 */ /* 0x004fe40000000000 */
[----:B------:R-:W-:-:S06]  /*1410*/  DADD R22, R18, -R10 ;  /* 0x0000000012167229 */ /* 0x000fcc000000080a */
[----:B------:R-:W-:Y:S02]  /*1420*/  DFMA R14, R28, R8, R14 ;  /* 0x000000081c0e722b */ /* 0x000fe4000000000e */
[----:B---3--:R-:W-:Y:S01]  /*1430*/  DMUL R24, R24, R22 ;  /* 0x0000001618187228 */ /* 0x008fe20000000000 */
[----:B------:R-:W0:Y:S07]  /*1440*/  LDS.128 R8, [UR11+-0x30] ;  /* 0xffffd00bff087984 */ /* 0x000e2e0008000c00 */
[----:B------:R-:W-:Y:S01]  /*1450*/  DFMA R24, R22, R24, R14 ;  /* 0x000000181618722b */ /* 0x000fe2000000000e */
[----:B------:R-:W-:-:S05]  /*1460*/  IADD3 R15, PT, PT, R12, 0x4, RZ ;  /* 0x000000040c0f7810 */ /* 0x000fca0007ffe0ff */
[----:B------:R-:W-:-:S06]  /*1470*/  IMAD.WIDE.U32 R14, R15, 0x8, R16 ;  /* 0x000000080f0e7825 */ /* 0x000fcc00078e0010 */
[----:B------:R-:W2:Y:S01]  /*1480*/  LDG.E.64 R14, desc[UR12][R14.64] ;  /* 0x0000000c0e0e7981 */ /* 0x000ea2000c1e1b00 */
[----:B0-----:R-:W-:-:S08]  /*1490*/  DADD R8, R18, -R8 ;  /* 0x0000000012087229 */ /* 0x001fd00000000808 */
[----:B----4-:R-:W-:-:S08]  /*14a0*/  DMUL R20, R20, R8 ;  /* 0x0000000814147228 */ /* 0x010fd00000000000 */
[----:B------:R-:W-:Y:S01]  /*14b0*/  DFMA R8, R8, R20, R24 ;  /* 0x000000140808722b */ /* 0x000fe20000000018 */
[----:B------:R-:W-:Y:S01]  /*14c0*/  IMAD.WIDE.U32 R20, R13, 0x8, R16 ;  /* 0x000000080d147825 */ /* 0x000fe200078e0010 */
[----:B------:R-:W-:-:S05]  /*14d0*/  IADD3 R25, PT, PT, R12, 0x6, RZ ;  /* 0x000000060c197810 */ /* 0x000fca0007ffe0ff */
[----:B------:R-:W3:Y:S01]  /*14e0*/  LDG.E.64 R20, desc[UR12][R20.64] ;  /* 0x0000000c14147981 */ /* 0x000ee2000c1e1b00 */
[----:B------:R-:W-:-:S04]  /*14f0*/  IMAD.WIDE.U32 R24, R25, 0x8, R16 ;  /* 0x0000000819187825 */ /* 0x000fc800078e0010 */
[----:B------:R-:W-:Y:S02]  /*1500*/  VIADD R23, R12, 0x7 ;  /* 0x000000070c177836 */ /* 0x000fe40000000000 */
[----:B------:R-:W4:Y:S02]  /*1510*/  LDG.E.64 R24, desc[UR12][R24.64] ;  /* 0x0000000c18187981 */ /* 0x000f24000c1e1b00 */
[----:B------:R-:W-:-:S06]  /*1520*/  IMAD.WIDE.U32 R22, R23, 0x8, R16 ;  /* 0x0000000817167825 */ /* 0x000fcc00078e0010 */
[----:B------:R-:W4:Y:S01]  /*1530*/  LDG.E.64 R22, desc[UR12][R22.64] ;  /* 0x0000000c16167981 */ /* 0x000f22000c1e1b00 */
[----:B------:R-:W-:Y:S01]  /*1540*/  DADD R10, R18, -R10 ;  /* 0x00000000120a7229 */ /* 0x000fe2000000080a */
[----:B------:R-:W-:-:S07]  /*1550*/  UIADD3 UR6, UPT, UPT, UR6, 0x1, URZ ;  /* 0x0000000106067890 */ /* 0x000fce000fffe0ff */
[----:B-----5:R-:W-:Y:S01]  /*1560*/  DMUL R12, R26, R10 ;  /* 0x0000000a1a0c7228 */ /* 0x020fe20000000000 */
[----:B------:R-:W-:-:S07]  /*1570*/  MOV R26, UR6 ;  /* 0x00000006001a7c02 */ /* 0x000fce0008000f00 */
[----:B------:R-:W-:Y:S01]  /*1580*/  DFMA R12, R10, R12, R8 ;  /* 0x0000000c0a0c722b */ /* 0x000fe20000000008 */
[----:B------:R-:W0:Y:S02]  /*1590*/  LDS.128 R8, [UR11+-0x20] ;  /* 0xffffe00bff087984 */ /* 0x000e240008000c00 */
[C---:B0-----:R-:W-:Y:S02]  /*15a0*/  DADD R8, R18.reuse, -R8 ;  /* 0x0000000012087229 */ /* 0x041fe40000000808 */
[----:B------:R-:W-:-:S06]  /*15b0*/  DADD R10, R18, -R10 ;  /* 0x00000000120a7229 */ /* 0x000fcc000000080a */
[----:B--2---:R-:W-:-:S08]  /*15c0*/  DMUL R14, R14, R8 ;  /* 0x000000080e0e7228 */ /* 0x004fd00000000000 */
[----:B------:R-:W-:Y:S02]  /*15d0*/  DFMA R8, R8, R14, R12 ;  /* 0x0000000e0808722b */ /* 0x000fe4000000000c */
[----:B------:R-:W0:Y:S01]  /*15e0*/  LDS.128 R12, [UR11+-0x10] ;  /* 0xfffff00bff0c7984 */ /* 0x000e220008000c00 */
[----:B---3--:R-:W-:Y:S02]  /*15f0*/  DMUL R20, R20, R10 ;  /* 0x0000000a14147228 */ /* 0x008fe40000000000 */
[----:B0-----:R-:W-:-:S06]  /*1600*/  DADD R12, R18, -R12 ;  /* 0x00000000120c7229 */ /* 0x001fcc000000080c */
[----:B------:R-:W-:Y:S02]  /*1610*/  DFMA R8, R10, R20, R8 ;  /* 0x000000140a08722b */ /* 0x000fe40000000008 */
[----:B------:R-:W-:Y:S02]  /*1620*/  DADD R14, R18, -R14 ;  /* 0x00000000120e7229 */ /* 0x000fe4000000080e */
[----:B----4-:R-:W-:-:S06]  /*1630*/  DMUL R24, R24, R12 ;  /* 0x0000000c18187228 */ /* 0x010fcc0000000000 */
[----:B------:R-:W-:Y:S02]  /*1640*/  DMUL R22, R22, R14 ;  /* 0x0000000e16167228 */ /* 0x000fe40000000000 */
[----:B------:R-:W-:-:S08]  /*1650*/  DFMA R8, R12, R24, R8 ;  /* 0x000000180c08722b */ /* 0x000fd00000000008 */
[----:B------:R-:W-:-:S11]  /*1660*/  DFMA R14, R14, R22, R8 ;  /* 0x000000160e0e722b */ /* 0x000fd60000000008 */
.L_x_47:
[----:B------:R-:W-:Y:S05]  /*1670*/  @!P1 BRA `(.L_x_46) ;  /* 0x0000000000f09947 */ /* 0x000fea0003800000 */
[----:B------:R-:W-:Y:S01]  /*1680*/  VIADD R8, R6, 0xffffffff ;  /* 0xffffffff06087836 */ /* 0x000fe20000000000 */
[----:B------:R-:W-:-:S04]  /*1690*/  ISETP.NE.AND P1, PT, R4, RZ, PT ;  /* 0x000000ff0400720c */ /* 0x000fc80003f25270 */
[----:B------:R-:W-:-:S13]  /*16a0*/  ISETP.GE.U32.AND P0, PT, R8, 0x3, PT ;  /* 0x000000030800780c */ /* 0x000fda0003f06070 */
[----:B------:R-:W-:Y:S05]  /*16b0*/  @!P0 BRA `(.L_x_48) ;  /* 0x0000000000788947 */ /* 0x000fea0003800000 */
[----:B------:R-:W-:-:S05]  /*16c0*/  IADD3 R11, PT, PT, R5, R26, RZ ;  /* 0x0000001a050b7210 */ /* 0x000fca0007ffe0ff */
[----:B------:R-:W-:-:S06]  /*16d0*/  IMAD.WIDE.U32 R24, R11, 0x8, R16 ;  /* 0x000000080b187825 */ /* 0x000fcc00078e0010 */
[----:B------:R-:W2:Y:S01]  /*16e0*/  LDG.E.64 R24, desc[UR12][R24.64] ;  /* 0x0000000c18187981 */ /* 0x000ea2000c1e1b00 */
[C---:B------:R-:W-:Y:S01]  /*16f0*/  VIADD R13, R11.reuse, 0x1 ;  /* 0x000000010b0d7836 */ /* 0x040fe20000000000 */
[----:B------:R-:W-:-:S03]  /*1700*/  IADD3 R9, PT, PT, R11, 0x2, RZ ;  /* 0x000000020b097810 */ /* 0x000fc60007ffe0ff */
[----:B------:R-:W-:-:S04]  /*1710*/  IMAD.WIDE.U32 R12, R13, 0x8, R16 ;  /* 0x000000080d0c7825 */ /* 0x000fc800078e0010 */
[--C-:B------:R-:W-:Y:S02]  /*1720*/  IMAD.WIDE.U32 R8, R9, 0x8, R16.reuse ;  /* 0x0000000809087825 */ /* 0x100fe400078e0010 */
[----:B------:R-:W3:Y:S02]  /*1730*/  LDG.E.64 R12, desc[UR12][R12.64] ;  /* 0x0000000c0c0c7981 */ /* 0x000ee4000c1e1b00 */
[----:B------:R-:W-:Y:S02]  /*1740*/  VIADD R11, R11, 0x3 ;  /* 0x000000030b0b7836 */ /* 0x000fe40000000000 */
[----:B------:R-:W4:Y:S02]  /*1750*/  LDG.E.64 R8, desc[UR12][R8.64] ;  /* 0x0000000c08087981 */ /* 0x000f24000c1e1b00 */
[----:B------:R-:W-:-:S06]  /*1760*/  IMAD.WIDE.U32 R10, R11, 0x8, R16 ;  /* 0x000000080b0a7825 */ /* 0x000fcc00078e0010 */
[----:B------:R-:W5:Y:S01]  /*1770*/  LDG.E.64 R10, desc[UR12][R10.64] ;  /* 0x0000000c0a0a7981 */ /* 0x000f62000c1e1b00 */
[C---:B------:R-:W-:Y:S02]  /*1780*/  LEA R27, R26.reuse, UR9, 0x3 ;  /* 0x000000091a1b7c11 */ /* 0x040fe4000f8e18ff */
[----:B------:R-:W-:-:S03]  /*1790*/  IADD3 R26, PT, PT, R26, 0x4, RZ ;  /* 0x000000041a1a7810 */ /* 0x000fc60007ffe0ff */
[----:B------:R-:W0:Y:S04]  /*17a0*/  LDS.64 R20, [R27] ;  /* 0x000000001b147984 */ /* 0x000e280000000a00 */
[----:B------:R-:W1:Y:S01]  /*17b0*/  LDS.64 R22, [R27+0x8] ;  /* 0x000008001b167984 */ /* 0x000e620000000a00 */
[C---:B0-----:R-:W-:Y:S02]  /*17c0*/  DADD R20, R18.reuse, -R20 ;  /* 0x0000000012147229 */ /* 0x041fe40000000814 */
[----:B-1----:R-:W-:-:S06]  /*17d0*/  DADD R22, R18, -R22 ;  /* 0x0000000012167229 */ /* 0x002fcc0000000816 */
[----:B--2---:R-:W-:-:S08]  /*17e0*/  DMUL R24, R24, R20 ;  /* 0x0000001418187228 */ /* 0x004fd00000000000 */
[----:B------:R-:W-:Y:S01]  /*17f0*/  DFMA R24, R20, R24, R14 ;  /* 0x000000181418722b */ /* 0x000fe2000000000e */
[----:B------:R-:W0:Y:S01]  /*1800*/  LDS.64 R20, [R27+0x10] ;  /* 0x000010001b147984 */ /* 0x000e220000000a00 */
[----:B---3--:R-:W-:-:S03]  /*1810*/  DMUL R12, R12, R22 ;  /* 0x000000160c0c7228 */ /* 0x008fc60000000000 */
[----:B------:R-:W1:Y:S05]  /*1820*/  LDS.64 R14, [R27+0x18] ;  /* 0x000018001b0e7984 */ /* 0x000e6a0000000a00 */
[----:B------:R-:W-:Y:S02]  /*1830*/  DFMA R12, R22, R12, R24 ;  /* 0x0000000c160c722b */ /* 0x000fe40000000018 */
[C---:B0-----:R-:W-:Y:S02]  /*1840*/  DADD R20, R18.reuse, -R20 ;  /* 0x0000000012147229 */ /* 0x041fe40000000814 */
[----:B-1----:R-:W-:-:S06]  /*1850*/  DADD R14, R18, -R14 ;  /* 0x00000000120e7229 */ /* 0x002fcc000000080e */
[----:B----4-:R-:W-:Y:S02]  /*1860*/  DMUL R8, R8, R20 ;  /* 0x0000001408087228 */ /* 0x010fe40000000000 */
[----:B-----5:R-:W-:-:S06]  /*1870*/  DMUL R10, R10, R14 ;  /* 0x0000000e0a0a7228 */ /* 0x020fcc0000000000 */
[----:B------:R-:W-:-:S08]  /*1880*/  DFMA R8, R20, R8, R12 ;  /* 0x000000081408722b */ /* 0x000fd0000000000c */
[----:B------:R-:W-:-:S11]  /*1890*/  DFMA R14, R14, R10, R8 ;  /* 0x0000000a0e0e722b */ /* 0x000fd60000000008 */
.L_x_48:
[----:B------:R-:W-:Y:S05]  /*18a0*/  @!P1 BRA `(.L_x_46) ;  /* 0x0000000000649947 */ /* 0x000fea0003800000 */
[----:B------:R-:W-:-:S04]  /*18b0*/  IMAD.IADD R21, R5, 0x1, R26 ;  /* 0x0000000105157824 */ /* 0x000fc800078e021a */
[----:B------:R-:W-:-:S06]  /*18c0*/  IMAD.WIDE.U32 R8, R21, 0x8, R16 ;  /* 0x0000000815087825 */ /* 0x000fcc00078e0010 */
        /* <DEDUP_REMOVED lines=8> */
[----:B------:R-:W-:Y:S01]  /*1950*/  ISETP.NE.AND P0, PT, R4, 0x2, PT ;  /* 0x000000020400780c */ /* 0x000fe20003f05270 */
[----:B------:R-:W0:Y:S01]  /*1960*/  LDS.64 R12, [R5+0x8] ;  /* 0x00000800050c7984 */ /* 0x000e220000000a00 */
[----:B------:R-:W-:-:S05]  /*1970*/  IADD3 R9, PT, PT, R21, 0x1, RZ ;  /* 0x0000000115097810 */ /* 0x000fca0007ffe0ff */
[----:B------:R-:W-:-:S06]  /*1980*/  IMAD.WIDE.U32 R8, R9, 0x8, R16 ;  /* 0x0000000809087825 */ /* 0x000fcc00078e0010 */
[----:B------:R-:W-:Y:S01]  /*1990*/  @P0 VIADD R11, R21, 0x2 ;  /* 0x00000002150b0836 */ /* 0x000fe20000000000 */
[----:B------:R-:W2:Y:S03]  /*19a0*/  LDG.E.64 R8, desc[UR12][R8.64] ;  /* 0x0000000c08087981 */ /* 0x000ea6000c1e1b00 */
[----:B------:R-:W-:Y:S01]  /*19b0*/  @P0 IMAD.WIDE.U32 R10, R11, 0x8, R16 ;  /* 0x000000080b0a0825 */ /* 0x000fe200078e0010 */
[----:B------:R-:W1:Y:S05]  /*19c0*/  @P0 LDS.64 R20, [R5+0x10] ;  /* 0x0000100005140984 */ /* 0x000e6a0000000a00 */
[----:B------:R-:W3:Y:S01]  /*19d0*/  @P0 LDG.E.64 R10, desc[UR12][R10.64] ;  /* 0x0000000c0a0a0981 */ /* 0x000ee2000c1e1b00 */
[----:B0-----:R-:W-:-:S02]  /*19e0*/  DADD R12, R18, -R12 ;  /* 0x00000000120c7229 */ /* 0x001fc4000000080c */
[----:B-1----:R-:W-:-:S06]  /*19f0*/  @P0 DADD R20, R18, -R20 ;  /* 0x0000000012140229 */ /* 0x002fcc0000000814 */
[----:B--2---:R-:W-:-:S08]  /*1a00*/  DMUL R16, R8, R12 ;  /* 0x0000000c08107228 */ /* 0x004fd00000000000 */
[----:B------:R-:W-:Y:S02]  /*1a10*/  DFMA R14, R12, R16, R14 ;  /* 0x000000100c0e722b */ /* 0x000fe4000000000e */
[----:B---3--:R-:W-:-:S08]  /*1a20*/  @P0 DMUL R12, R10, R20 ;  /* 0x000000140a0c0228 */ /* 0x008fd00000000000 */
[----:B------:R-:W-:-:S11]  /*1a30*/  @P0 DFMA R14, R20, R12, R14 ;  /* 0x0000000c140e022b */ /* 0x000fd6000000000e */
.L_x_46:
[----:B------:R-:W-:-:S05]  /*1a40*/  IMAD R5, R2, UR7, RZ ;  /* 0x0000000702057c24 */ /* 0x000fca000f8e02ff */
[----:B------:R-:W-:Y:S01]  /*1a50*/  IADD3 R5, PT, PT, R5, UR4, RZ ;  /* 0x0000000405057c10 */ /* 0x000fe2000fffe0ff */
[----:B------:R-:W-:-:S03]  /*1a60*/  UIADD3 UR4, UPT, UPT, UR4, 0x1, URZ ;  /* 0x0000000104047890 */ /* 0x000fc6000fffe0ff */
[----:B------:R-:W-:Y:S01]  /*1a70*/  LEA R5, R5, UR10, 0x3 ;  /* 0x0000000a05057c11 */ /* 0x000fe2000f8e18ff */
[----:B------:R-:W-:-:S04]  /*1a80*/  UISETP.NE.AND UP0, UPT, UR4, UR7, UPT ;  /* 0x000000070400728c */ /* 0x000fc8000bf05270 */
[----:B------:R0:W-:Y:S05]  /*1a90*/  STS.64 [R5], R14 ;  /* 0x0000000e05007388 */ /* 0x0001ea0000000a00 */
[----:B------:R-:W-:Y:S05]  /*1aa0*/  BRA.U UP0, `(.L_x_49) ;  /* 0xfffffff100147547 */ /* 0x000fea000b83ffff */
.L_x_38:
[----:B------:R-:W-:Y:S01]  /*1ab0*/  UISETP.GE.U32.AND UP0, UPT, UR14, 0x40, UPT ;  /* 0x000000400e00788c */ /* 0x000fe2000bf06070 */
[----:B-1----:R-:W-:-:S08]  /*1ac0*/  IMAD.MOV.U32 R6, RZ, RZ, R2 ;  /* 0x000000ffff067224 */ /* 0x002fd000078e0002 */
[----:B------:R-:W-:Y:S05]  /*1ad0*/  BRA.U !UP0, `(.L_x_50) ;  /* 0x0000000508c47547 */ /* 0x000fea000b800000 */
[----:B------:R-:W-:Y:S01]  /*1ae0*/  UIADD3 UR4, UPT, UPT, UR7, -0x1, URZ ;  /* 0xffffffff07047890 */ /* 0x000fe2000fffe0ff */
[----:B------:R-:W-:Y:S01]  /*1af0*/  MOV R3, 0x1 ;  /* 0x0000000100037802 */ /* 0x000fe20000000f00 */
[----:B------:R-:W-:Y:S01]  /*1b00*/  UIADD3 UR7, UPT, UPT, UR7, -0x2, URZ ;  /* 0xfffffffe07077890 */ /* 0x000fe2000fffe0ff */
[----:B------:R-:W-:Y:S01]  /*1b10*/  IMAD.MOV.U32 R6, RZ, RZ, R2 ;  /* 0x000000ffff067224 */ /* 0x000fe200078e0002 */
[----:B------:R-:W-:Y:S02]  /*1b20*/  ULOP3.LUT UR6, UR4, 0x7, URZ, 0xc0, !UPT ;  /* 0x0000000704067892 */ /* 0x000fe4000f8ec0ff */
[----:B------:R-:W-:-:S09]  /*1b30*/  UISETP.GE.U32.AND UP0, UPT, UR7, 0x7, UPT ;  /* 0x000000070700788c */ /* 0x000fd2000bf06070 */
[----:B------:R-:W-:Y:S05]  /*1b40*/  BRA.U !UP0, `(.L_x_51) ;  /* 0x0000000108c87547 */ /* 0x000fea000b800000 */
[----:B0-----:R-:W-:Y:S02]  /*1b50*/  HFMA2 R5, -RZ, RZ, 0, 5.9604644775390625e-08 ;  /* 0x00000001ff057431 */ /* 0x001fe400000001ff */
[----:B------:R-:W-:Y:S01]  /*1b60*/  IMAD.MOV.U32 R6, RZ, RZ, R2 ;  /* 0x000000ffff067224 */ /* 0x000fe200078e0002 */
[----:B------:R-:W-:-:S12]  /*1b70*/  ULOP3.LUT UR7, UR4, 0xfffffff8, URZ, 0xc0, !UPT ;  /* 0xfffffff804077892 */ /* 0x000fd8000f8ec0ff */
.L_x_52:
[----:B------:R-:W-:Y:S02]  /*1b80*/  LEA R3, R5, R2, 0x5 ;  /* 0x0000000205037211 */ /* 0x000fe400078e28ff */
[----:B------:R-:W-:Y:S02]  /*1b90*/  LEA R7, R6, UR10, 0x3 ;  /* 0x0000000a06077c11 */ /* 0x000fe4000f8e18ff */
[----:B------:R-:W-:-:S03]  /*1ba0*/  LEA R4, R3, UR10, 0x3 ;  /* 0x0000000a03047c11 */ /* 0x000fc6000f8e18ff */
        /* <DEDUP_REMOVED lines=37> */
[----:B0-----:R-:W-:Y:S01]  /*1e00*/  DSETP.GT.AND P0, PT, R8, R10, PT ;  /* 0x0000000a0800722a */ /* 0x001fe20003f04000 */
[C---:B------:R-:W-:Y:S01]  /*1e10*/  VIADD R9, R5.reuse, 0x7 ;  /* 0x0000000705097836 */ /* 0x040fe20000000000 */
[----:B------:R-:W-:-:S04]  /*1e20*/  IADD3 R5, PT, PT, R5, 0x8, RZ ;  /* 0x0000000805057810 */ /* 0x000fc80007ffe0ff */
[----:B------:R-:W-:-:S08]  /*1e30*/  ISETP.NE.AND P1, PT, R9, UR7, PT ;  /* 0x0000000709007c0c */ /* 0x000fd0000bf25270 */
[----:B------:R-:W-:-:S05]  /*1e40*/  @P0 VIADD R6, R3, 0xe0 ;  /* 0x000000e003060836 */ /* 0x000fca0000000000 */
[----:B------:R-:W-:Y:S05]  /*1e50*/  @P1 BRA `(.L_x_52) ;  /* 0xfffffffc00481947 */ /* 0x000fea000383ffff */
[----:B------:R-:W-:-:S07]  /*1e60*/  MOV R3, R5 ;  /* 0x0000000500037202 */ /* 0x000fce0000000f00 */
.L_x_51:
[----:B------:R-:W-:-:S09]  /*1e70*/  UISETP.NE.AND UP0, UPT, UR6, URZ, UPT ;  /* 0x000000ff0600728c */ /* 0x000fd2000bf05270 */
[----:B------:R-:W-:Y:S05]  /*1e80*/  BRA.U !UP0, `(.L_x_50) ;  /* 0x0000000108d87547 */ /* 0x000fea000b800000 */
[----:B------:R-:W-:Y:S02]  /*1e90*/  UISETP.GE.U32.AND UP0, UPT, UR6, 0x4, UPT ;  /* 0x000000040600788c */ /* 0x000fe4000bf06070 */
[----:B------:R-:W-:-:S04]  /*1ea0*/  ULOP3.LUT UR7, UR4, 0x3, URZ, 0xc0, !UPT ;  /* 0x0000000304077892 */ /* 0x000fc8000f8ec0ff */
[----:B------:R-:W-:-:S03]  /*1eb0*/  UISETP.NE.AND UP1, UPT, UR7, URZ, UPT ;  /* 0x000000ff0700728c */ /* 0x000fc6000bf25270 */
[----:B------:R-:W-:Y:S08]  /*1ec0*/  BRA.U !UP0, `(.L_x_53) ;  /* 0x0000000108607547 */ /* 0x000ff0000b800000 */
[C---:B------:R-:W-:Y:S01]  /*1ed0*/  IMAD R11, R3.reuse, 0x20, R2 ;  /* 0x00000020030b7824 */ /* 0x040fe200078e0202 */
[----:B------:R-:W-:Y:S02]  /*1ee0*/  LEA R10, R6, UR10, 0x3 ;  /* 0x0000000a060a7c11 */ /* 0x000fe4000f8e18ff */
[----:B------:R-:W-:Y:S02]  /*1ef0*/  IADD3 R3, PT, PT, R3, 0x4, RZ ;  /* 0x0000000403037810 */ /* 0x000fe40007ffe0ff */
[----:B------:R-:W-:Y:S01]  /*1f00*/  LEA R12, R11, UR10, 0x3 ;  /* 0x0000000a0b0c7c11 */ /* 0x000fe2000f8e18ff */
        /* <DEDUP_REMOVED lines=17> */
[----:B0-----:R-:W-:-:S14]  /*2020*/  DSETP.GT.AND P0, PT, R4, R6, PT ;  /* 0x000000060400722a */ /* 0x001fdc0003f04000 */
[----:B------:R-:W-:-:S05]  /*2030*/  @P0 IADD3 R8, PT, PT, R11, 0x60, RZ ;  /* 0x000000600b080810 */ /* 0x000fca0007ffe0ff */
[----:B------:R-:W-:-:S07]  /*2040*/  IMAD.MOV.U32 R6, RZ, RZ, R8 ;  /* 0x000000ffff067224 */ /* 0x000fce00078e0008 */
.L_x_53:
[----:B------:R-:W-:Y:S05]  /*2050*/  BRA.U !UP1, `(.L_x_50) ;  /* 0x0000000109647547 */ /* 0x000fea000b800000 */
[----:B------:R-:W-:Y:S02]  /*2060*/  UISETP.NE.AND UP0, UPT, UR7, 0x1, UPT ;  /* 0x000000010700788c */ /* 0x000fe4000bf05270 */
[----:B------:R-:W-:-:S04]  /*2070*/  ULOP3.LUT UR4, UR4, 0x1, URZ, 0xc0, !UPT ;  /* 0x0000000104047892 */ /* 0x000fc8000f8ec0ff */
[----:B------:R-:W-:-:S03]  /*2080*/  UISETP.NE.U32.AND UP1, UPT, UR4, 0x1, UPT ;  /* 0x000000010400788c */ /* 0x000fc6000bf25070 */
[----:B------:R-:W-:Y:S08]  /*2090*/  BRA.U !UP0, `(.L_x_54) ;  /* 0x0000000108347547 */ /* 0x000ff0000b800000 */
[----:B------:R-:W-:Y:S02]  /*20a0*/  LEA R11, R3, R2, 0x5 ;  /* 0x00000002030b7211 */ /* 0x000fe400078e28ff */
[----:B------:R-:W-:Y:S02]  /*20b0*/  LEA R7, R6, UR10, 0x3 ;  /* 0x0000000a06077c11 */ /* 0x000fe4000f8e18ff */
[----:B------:R-:W-:Y:S02]  /*20c0*/  LEA R10, R11, UR10, 0x3 ;  /* 0x0000000a0b0a7c11 */ /* 0x000fe4000f8e18ff */
[----:B------:R-:W-:Y:S01]  /*20d0*/  IADD3 R3, PT, PT, R3, 0x2, RZ ;  /* 0x0000000203037810 */ /* 0x000fe20007ffe0ff */
[----:B0-----:R-:W-:Y:S04]  /*20e0*/  LDS.64 R4, [R7] ;  /* 0x0000000007047984 */ /* 0x001fe80000000a00 */
[----:B------:R-:W0:Y:S02]  /*20f0*/  LDS.64 R8, [R10] ;  /* 0x000000000a087984 */ /* 0x000e240000000a00 */
[----:B0-----:R-:W-:-:S02]  /*2100*/  DSETP.GT.AND P0, PT, R4, R8, PT ;  /* 0x000000080400722a */ /* 0x001fc40003f04000 */
[----:B------:R-:W-:Y:S04]  /*2110*/  LDS.64 R8, [R10+0x100] ;  /* 0x000100000a087984 */ /* 0x000fe80000000a00 */
[----:B------:R-:W-:-:S04]  /*2120*/  SEL R6, R11, R6, P0 ;  /* 0x000000060b067207 */ /* 0x000fc80000000000 */
[----:B------:R-:W-:-:S06]  /*2130*/  LEA R4, R6, UR10, 0x3 ;  /* 0x0000000a06047c11 */ /* 0x000fcc000f8e18ff */
[----:B------:R-:W0:Y:S02]  /*2140*/  LDS.64 R4, [R4] ;  /* 0x0000000004047984 */ /* 0x000e240000000a00 */
[----:B0-----:R-:W-:-:S14]  /*2150*/  DSETP.GT.AND P0, PT, R4, R8, PT ;  /* 0x000000080400722a */ /* 0x001fdc0003f04000 */
[----:B------:R-:W-:-:S07]  /*2160*/  @P0 VIADD R6, R11, 0x20 ;  /* 0x000000200b060836 */ /* 0x000fce0000000000 */
.L_x_54:
        /* <DEDUP_REMOVED lines=8> */
.L_x_50:
[----:B------:R-:W-:Y:S01]  /*21f0*/  ISETP.GT.U32.AND P0, PT, R2, 0xf, PT ;  /* 0x0000000f0200780c */ /* 0x000fe20003f04070 */
[----:B------:R-:W-:-:S06]  /*2200*/  ULEA UR5, UR8, UR5, 0x18 ;  /* 0x0000000508057291 */ /* 0x000fcc000f8ec0ff */
[----:B------:R-:W-:-:S05]  /*2210*/  LEA R3, R2, UR5, 0x2 ;  /* 0x0000000502037c11 */ /* 0x000fca000f8e10ff */
[----:B------:R1:W-:Y:S01]  /*2220*/  STS [R3], R6 ;  /* 0x0000000603007388 */ /* 0x0003e20000000800 */
[----:B------:R-:W-:Y:S05]  /*2230*/  @P0 EXIT ;  /* 0x000000000000094d */ /* 0x000fea0003800000 */
[----:B------:R-:W2:Y:S01]  /*2240*/  LDS R10, [R3+0x40] ;  /* 0x00004000030a7984 */ /* 0x000ea20000000800 */
[----:B------:R-:W-:Y:S02]  /*2250*/  LEA R4, R6, UR10, 0x3 ;  /* 0x0000000a06047c11 */ /* 0x000fe4000f8e18ff */
[----:B------:R-:W-:-:S04]  /*2260*/  ISETP.GT.U32.AND P1, PT, R2, 0x7, PT ;  /* 0x000000070200780c */ /* 0x000fc80003f24070 */
[----:B0-----:R-:W-:Y:S01]  /*2270*/  LDS.64 R4, [R4] ;  /* 0x0000000004047984 */ /* 0x001fe20000000a00 */
[----:B--2---:R-:W-:-:S06]  /*2280*/  LEA R8, R10, UR10, 0x3 ;  /* 0x0000000a0a087c11 */ /* 0x004fcc000f8e18ff */
[----:B------:R-:W0:Y:S02]  /*2290*/  LDS.64 R8, [R8] ;  /* 0x0000000008087984 */ /* 0x000e240000000a00 */
[----:B0-----:R-:W-:-:S14]  /*22a0*/  DSETP.GT.AND P0, PT, R4, R8, PT ;  /* 0x000000080400722a */ /* 0x001fdc0003f04000 */
[----:B------:R0:W-:Y:S01]  /*22b0*/  @P0 STS [R3], R10 ;  /* 0x0000000a03000388 */ /* 0x0001e20000000800 */
[----:B------:R-:W-:Y:S05]  /*22c0*/  @P1 EXIT ;  /* 0x000000000000194d */ /* 0x000fea0003800000 */
[----:B------:R-:W2:Y:S01]  /*22d0*/  LDS R12, [R3+0x20] ;  /* 0x00002000030c7984 */ /* 0x000ea20000000800 */
[----:B-1----:R-:W-:Y:S02]  /*22e0*/  @P0 MOV R6, R10 ;  /* 0x0000000a00060202 */ /* 0x002fe40000000f00 */
[----:B------:R-:W-:Y:S02]  /*22f0*/  ISETP.GT.U32.AND P1, PT, R2, 0x3, PT ;  /* 0x000000030200780c */ /* 0x000fe40003f24070 */
[----:B------:R-:W-:-:S06]  /*2300*/  LEA R4, R6, UR10, 0x3 ;  /* 0x0000000a06047c11 */ /* 0x000fcc000f8e18ff */
[----:B------:R-:W-:Y:S01]  /*2310*/  LDS.64 R4, [R4] ;  /* 0x0000000004047984 */ /* 0x000fe20000000a00 */
[----:B--2---:R-:W-:-:S06]  /*2320*/  LEA R8, R12, UR10, 0x3 ;  /* 0x0000000a0c087c11 */ /* 0x004fcc000f8e18ff */
[----:B------:R-:W1:Y:S02]  /*2330*/  LDS.64 R8, [R8] ;  /* 0x0000000008087984 */ /* 0x000e640000000a00 */
[----:B-1----:R-:W-:-:S14]  /*2340*/  DSETP.GT.AND P0, PT, R4, R8, PT ;  /* 0x000000080400722a */ /* 0x002fdc0003f04000 */
[----:B------:R1:W-:Y:S01]  /*2350*/  @P0 STS [R3], R12 ;  /* 0x0000000c03000388 */ /* 0x0003e20000000800 */
[----:B------:R-:W-:Y:S05]  /*2360*/  @P1 EXIT ;  /* 0x000000000000194d */ /* 0x000fea0003800000 */
[----:B0-----:R-:W0:Y:S01]  /*2370*/  LDS R10, [R3+0x10] ;  /* 0x00001000030a7984 */ /* 0x001e220000000800 */
[----:B------:R-:W-:Y:S01]  /*2380*/  @P0 IMAD.MOV.U32 R6, RZ, RZ, R12 ;  /* 0x000000ffff060224 */ /* 0x000fe200078e000c */
[----:B------:R-:W-:-:S04]  /*2390*/  ISETP.GT.U32.AND P1, PT, R2, 0x1, PT ;  /* 0x000000010200780c */ /* 0x000fc80003f24070 */
[----:B------:R-:W-:-:S06]  /*23a0*/  LEA R4, R6, UR10, 0x3 ;  /* 0x0000000a06047c11 */ /* 0x000fcc000f8e18ff */
[----:B------:R-:W-:Y:S01]  /*23b0*/  LDS.64 R4, [R4] ;  /* 0x0000000004047984 */ /* 0x000fe20000000a00 */
[----:B0-----:R-:W-:-:S06]  /*23c0*/  LEA R8, R10, UR10, 0x3 ;  /* 0x0000000a0a087c11 */ /* 0x001fcc000f8e18ff */
[----:B------:R-:W0:Y:S02]  /*23d0*/  LDS.64 R8, [R8] ;  /* 0x0000000008087984 */ /* 0x000e240000000a00 */
[----:B0-----:R-:W-:-:S14]  /*23e0*/  DSETP.GT.AND P0, PT, R4, R8, PT ;  /* 0x000000080400722a */ /* 0x001fdc0003f04000 */
[----:B------:R0:W-:Y:S01]  /*23f0*/  @P0 STS [R3], R10 ;  /* 0x0000000a03000388 */ /* 0x0001e20000000800 */
[----:B------:R-:W-:Y:S05]  /*2400*/  @P1 EXIT ;  /* 0x000000000000194d */ /* 0x000fea0003800000 */
[----:B------:R-:W2:Y:S01]  /*2410*/  LDS R8, [R3+0x8] ;  /* 0x0000080003087984 */ /* 0x000ea20000000800 */
[----:B------:R-:W-:Y:S02]  /*2420*/  @P0 MOV R6, R10 ;  /* 0x0000000a00060202 */ /* 0x000fe40000000f00 */
[----:B------:R-:W-:Y:S02]  /*2430*/  ISETP.NE.AND P1, PT, R2, RZ, PT ;  /* 0x000000ff0200720c */ /* 0x000fe40003f25270 */
[----:B------:R-:W-:-:S06]  /*2440*/  LEA R4, R6, UR10, 0x3 ;  /* 0x0000000a06047c11 */ /* 0x000fcc000f8e18ff */
[----:B------:R-:W-:Y:S01]  /*2450*/  LDS.64 R4, [R4] ;  /* 0x0000000004047984 */ /* 0x000fe20000000a00 */
[----:B--2---:R-:W-:-:S06]  /*2460*/  LEA R6, R8, UR10, 0x3 ;  /* 0x0000000a08067c11 */ /* 0x004fcc000f8e18ff */
[----:B------:R-:W2:Y:S02]  /*2470*/  LDS.64 R6, [R6] ;  /* 0x0000000006067984 */ /* 0x000ea40000000a00 */
[----:B--2---:R-:W-:-:S14]  /*2480*/  DSETP.GT.AND P0, PT, R4, R6, PT ;  /* 0x000000060400722a */ /* 0x004fdc0003f04000 */
[----:B------:R2:W-:Y:S01]  /*2490*/  @P0 STS [R3], R8 ;  /* 0x0000000803000388 */ /* 0x0005e20000000800 */
[----:B------:R-:W-:Y:S05]  /*24a0*/  @P1 EXIT ;  /* 0x000000000000194d */ /* 0x000fea0003800000 */
[----:B012---:R-:W0:Y:S01]  /*24b0*/  LDS.64 R2, [UR5] ;  /* 0x00000005ff027984 */ /* 0x007e220008000a00 */
[----:B------:R-:W1:Y:S08]  /*24c0*/  LDC.64 R8, c[0x0][0x3a0] ;  /* 0x0000e800ff087b82 */ /* 0x000e700000000a00 */
[----:B------:R-:W2:Y:S01]  /*24d0*/  LDC.64 R10, c[0x0][0x3a8] ;  /* 0x0000ea00ff0a7b82 */ /* 0x000ea20000000a00 */
[----:B0-----:R-:W-:-:S02]  /*24e0*/  LEA R12, R2, UR10, 0x3 ;  /* 0x0000000a020c7c11 */ /* 0x001fc4000f8e18ff */
[----:B------:R-:W-:-:S03]  /*24f0*/  LEA R13, R3, UR10, 0x3 ;  /* 0x0000000a030d7c11 */ /* 0x000fc6000f8e18ff */
[----:B------:R-:W-:Y:S04]  /*2500*/  LDS.64 R4, [R12] ;  /* 0x000000000c047984 */ /* 0x000fe80000000a00 */
[----:B------:R-:W0:Y:S02]  /*2510*/  LDS.64 R6, [R13] ;  /* 0x000000000d067984 */ /* 0x000e240000000a00 */
[----:B0-----:R-:W-:Y:S01]  /*2520*/  DSETP.GT.AND P0, PT, R4, R6, PT ;  /* 0x000000060400722a */ /* 0x001fe20003f04000 */
[----:B-1----:R-:W-:-:S13]  /*2530*/  IMAD.WIDE.U32 R4, R0, 0x4, R8 ;  /* 0x0000000400047825 */ /* 0x002fda00078e0008 */
[----:B------:R-:W-:-:S05]  /*2540*/  @P0 MOV R2, R3 ;  /* 0x0000000300020202 */ /* 0x000fca0000000f00 */
[----:B--2---:R-:W-:Y:S01]  /*2550*/  IMAD.WIDE.U32 R6, R2, 0x8, R10 ;  /* 0x0000000802067825 */ /* 0x004fe200078e000a */
[----:B------:R0:W-:Y:S04]  /*2560*/  STG.E desc[UR12][R4.64], R2 ;  /* 0x0000000204007986 */ /* 0x0001e8000c10190c */
[----:B------:R0:W5:Y:S01]  /*2570*/  LDG.E.64 R8, desc[UR12][R6.64] ;  /* 0x0000000c06087981 */ /* 0x000162000c1e1b00 */
[----:B------:R-:W-:Y:S03]  /*2580*/  BSSY B0, `(.L_x_55) ;  /* 0x000000a000007945 */ /* 0x000fe60003800000 */
[----:B------:R0:W-:Y:S02]  /*2590*/  @P0 STS [UR5], R3 ;  /* 0x00000003ff000988 */ /* 0x0001e40008000805 */
.L_x_56:
        /* <DEDUP_REMOVED lines=9> */
.L_x_55:
[----:B0-----:R-:W0:Y:S01]  /*2630*/  LDC.64 R4, c[0x0][0x3b0] ;  /* 0x0000ec00ff047b82 */ /* 0x001e220000000a00 */
[----:B------:R-:W-:Y:S01]  /*2640*/  MOV R7, 0x1 ;  /* 0x0000000100077802 */ /* 0x000fe20000000f00 */
[----:B0-----:R-:W-:-:S05]  /*2650*/  IMAD.WIDE.U32 R2, R2, 0x4, R4 ;  /* 0x0000000402027825 */ /* 0x001fca00078e0004 */
[----:B------:R-:W-:Y:S01]  /*2660*/  REDG.E.ADD.STRONG.GPU desc[UR12][R2.64], R7 ;  /* 0x000000070200798e */ /* 0x000fe2000c12e10c */
[----:B------:R-:W-:Y:S05]  /*2670*/  EXIT ;  /* 0x000000000000794d */ /* 0x000fea0003800000 */
.L_x_57:
        /* <DEDUP_REMOVED lines=16> */
.L_x_60:


//--------------------- .nv.shared._Z10nnc_e32_v3jPdS_S_Pj --------------------------
	.section	.nv.shared._Z10nnc_e32_v3jPdS_S_Pj,"aw",@nobits
	.sectionflags	@""
	.align	16
	.zero		1024


//--------------------- .nv.shared.reserved.0     --------------------------
	.section	.nv.shared.reserved.0,"aw",@nobits
	.weak		__nv_reservedSMEM_offset_0_alias
	.size		__nv_reservedSMEM_offset_0_alias, 0, 64
	.other		__nv_reservedSMEM_offset_0_alias,@"STO_CUDA_RESERVED_SHARED STV_DEFAULT"
__nv_reservedSMEM_offset_0_alias:
	.zero		0
	.zero		64


//--------------------- .nv.shared._Z10nnc_e32_v2jPdS_S_PjS_S0_ --------------------------
	.section	.nv.shared._Z10nnc_e32_v2jPdS_S_PjS_S0_,"aw",@nobits
	.sectionflags	@""
	.align	16
	.zero		1024


//--------------------- .nv.shared._Z7nnc_e32jPdS_S_PjS_S0_ --------------------------
	.section	.nv.shared._Z7nnc_e32jPdS_S_PjS_S0_,"aw",@nobits
	.sectionflags	@""
	.align	16
.nv.shared._Z7nnc_e32jPdS_S_PjS_S0_:
	.zero		1152


//--------------------- .nv.constant0._Z10nnc_e32_v3jPdS_S_Pj --------------------------
	.section	.nv.constant0._Z10nnc_e32_v3jPdS_S_Pj,"a",@progbits
	.sectionflags	@""
	.align	4
.nv.constant0._Z10nnc_e32_v3jPdS_S_Pj:
	.zero		936


//--------------------- .nv.constant0._Z10nnc_e32_v2jPdS_S_PjS_S0_ --------------------------
	.section	.nv.constant0._Z10nnc_e32_v2jPdS_S_PjS_S0_,"a",@progbits
	.sectionflags	@""
	.align	4
.nv.constant0._Z10nnc_e32_v2jPdS_S_PjS_S0_:
	.zero		952


//--------------------- .nv.constant0._Z7nnc_e32jPdS_S_PjS_S0_ --------------------------
	.section	.nv.constant0._Z7nnc_e32jPdS_S_PjS_S0_,"a",@progbits
	.sectionflags	@""
	.align	4
.nv.constant0._Z7nnc_e32jPdS_S_PjS_S0_:
	.zero		952


//--------------------- SYMBOLS --------------------------

	.type		.nv.reservedSmem.offset0,@object
	.size		.nv.reservedSmem.offset0,0x4
	.type		.nv.reservedSmem.cap,@object
	.size		.nv.reservedSmem.cap,0x4
